// auto-generated by cutlass_sweep.gemm — config: {"arch": "sm_90", "cluster_m": 2, "cluster_n": 1, "dtype": "e5m2", "stages": 5, "tile_k": 32, "tile_m": 256, "tile_n": 128}
#include "cutlass/cutlass.h"
#include "cutlass/gemm/collective/collective_builder.hpp"
#include "cutlass/gemm/device/gemm_universal_adapter.h"
#include "cutlass/gemm/kernel/gemm_universal.hpp"
#include "cutlass/epilogue/collective/collective_builder.hpp"

using ElemA = cutlass::float_e5m2_t;
using ElemB = cutlass::float_e5m2_t;
using ElemCD = cutlass::float_e5m2_t;
using Acc  = float;
using TileShape    = cute::Shape<cute::_256, cute::_128, cute::_32>;
using ClusterShape = cute::Shape<cute::_2, cute::_1, cute::_1>;

using CollectiveEpilogue = typename cutlass::epilogue::collective::CollectiveBuilder<
    cutlass::arch::Sm90, cutlass::arch::OpClassTensorOp,
    TileShape, ClusterShape,
    cutlass::epilogue::collective::EpilogueTileAuto,
    Acc, Acc,
    ElemCD, cutlass::layout::RowMajor, 128 / cutlass::sizeof_bits<ElemCD>::value,
    ElemCD, cutlass::layout::RowMajor, 128 / cutlass::sizeof_bits<ElemCD>::value,
    cutlass::epilogue::collective::EpilogueScheduleAuto
  >::CollectiveOp;

using CollectiveMainloop = typename cutlass::gemm::collective::CollectiveBuilder<
    cutlass::arch::Sm90, cutlass::arch::OpClassTensorOp,
    ElemA, cutlass::layout::RowMajor, 128 / cutlass::sizeof_bits<ElemA>::value,
    ElemB, cutlass::layout::ColumnMajor, 128 / cutlass::sizeof_bits<ElemB>::value,
    Acc,
    TileShape, ClusterShape,
    cutlass::gemm::collective::StageCount<5>,
    cutlass::gemm::collective::KernelScheduleAuto
  >::CollectiveOp;

using GemmKernel = cutlass::gemm::kernel::GemmUniversal<
    cute::Shape<int,int,int,int>,
    CollectiveMainloop,
    CollectiveEpilogue
>;
using Gemm = cutlass::gemm::device::GemmUniversalAdapter<GemmKernel>;

// Force the device kernel symbol into the cubin without needing a host main.
auto* _anchor = &cutlass::device_kernel<GemmKernel>;


// ===== COMPILED SASS (sm_90a) =====

	.target	sm_90a

	.elftype	@"ET_EXEC"


//--------------------- .note.nv.tkinfo           --------------------------
	.section	.note.nv.tkinfo,"",@"SHT_NOTE"
	.sectionflags	@"SHF_NOTE_NV_TKINFO"
	.tkinfo
        /*0018*/ 	.word	0x00000002
        /*0030*/ 	.string	""
        /*0030*/ 	.string	"ptxas"
        /*0030*/ 	.string	"Cuda compilation tools, release 13.0, V13.0.88"
        /*0030*/ 	.string	"Build cuda_13.0.r13.0/compiler.36424714_0"
        /*0030*/ 	.string	"-arch sm_90a -m 64 "



//--------------------- .note.nv.cuinfo           --------------------------
	.section	.note.nv.cuinfo,"",@"SHT_NOTE"
	.sectionflags	@"SHF_NOTE_NV_CUINFO"
        /*0018*/ 	.short	0x0002
        /*001a*/ 	.short	0x005a
        /*001c*/ 	.short	0x0082
	.zero		2


//--------------------- .nv.info                  --------------------------
	.section	.nv.info,"",@"SHT_CUDA_INFO"
	.align	4


	//----- nvinfo : EIATTR_REGCOUNT
	.align		4
        /*0000*/ 	.byte	0x04, 0x2f
        /*0002*/ 	.short	(.L_12 - .L_11)
	.align		4
.L_11:
        /*0004*/ 	.word	index@(_ZN7cutlass13device_kernelINS_4gemm6kernel13GemmUniversalIN4cute5tupleIJiiiiEEENS1_10collective13CollectiveMmaINS1_37MainloopSm90TmaGmmaWarpSpecializedFP8ILi5ENS5_IJNS4_1CILi2EEENSA_ILi1EEESC_EEENS1_35KernelTmaWarpSpecializedCooperativeEEENS5_IJNSA_ILi256EEENSA_ILi128EEENSA_ILi32EEEEEENS_12float_e5m2_tENS5_IJlSC_lEEESK_SL_NS4_8TiledMMAINS4_8MMA_AtomIJNS4_4SM904GMMA31MMA_64x128x32_F32E5M2E5M2_SS_TNILNSP_7ScaleInE1ELSR_1EEEEEENS4_6LayoutISD_NS5_IJSC_NSA_ILi0EEESV_EEEEENS5_IJNS4_10UnderscoreESY_SY_EEEEENS4_13SM90_TMA_LOADENS4_14ComposedLayoutINS4_7SwizzleILi1ELi4ELi3EEENS4_18smem_ptr_flag_bitsILi8EEENSU_INS5_IJNSA_ILi8EEESI_EEENS5_IJSI_SC_EEEEEEEvNS4_8identityENS4_23SM90_TMA_LOAD_MULTICASTES1B_vS1C_EENS_8epilogue10collective6detail29Sm90TmaWarpSpecializedAdapterINS1G_15DefaultEpilogueISK_SL_SL_NS1F_6thread17LinearCombinationISK_Li1EffLNS1K_9ScaleType4KindE0ELNS_15FloatRoundStyleE2ESK_EENS1_15EpilogueDefaultEEEEEvvEEEEvNT_6ParamsE)
        /*0008*/ 	.word	0x000000a8


	//----- nvinfo : EIATTR_FRAME_SIZE
	.align		4
.L_12:
        /*000c*/ 	.byte	0x04, 0x11
        /*000e*/ 	.short	(.L_14 - .L_13)
	.align		4
.L_13:
        /*0010*/ 	.word	index@(_ZN7cutlass13device_kernelINS_4gemm6kernel13GemmUniversalIN4cute5tupleIJiiiiEEENS1_10collective13CollectiveMmaINS1_37MainloopSm90TmaGmmaWarpSpecializedFP8ILi5ENS5_IJNS4_1CILi2EEENSA_ILi1EEESC_EEENS1_35KernelTmaWarpSpecializedCooperativeEEENS5_IJNSA_ILi256EEENSA_ILi128EEENSA_ILi32EEEEEENS_12float_e5m2_tENS5_IJlSC_lEEESK_SL_NS4_8TiledMMAINS4_8MMA_AtomIJNS4_4SM904GMMA31MMA_64x128x32_F32E5M2E5M2_SS_TNILNSP_7ScaleInE1ELSR_1EEEEEENS4_6LayoutISD_NS5_IJSC_NSA_ILi0EEESV_EEEEENS5_IJNS4_10UnderscoreESY_SY_EEEEENS4_13SM90_TMA_LOADENS4_14ComposedLayoutINS4_7SwizzleILi1ELi4ELi3EEENS4_18smem_ptr_flag_bitsILi8EEENSU_INS5_IJNSA_ILi8EEESI_EEENS5_IJSI_SC_EEEEEEEvNS4_8identityENS4_23SM90_TMA_LOAD_MULTICASTES1B_vS1C_EENS_8epilogue10collective6detail29Sm90TmaWarpSpecializedAdapterINS1G_15DefaultEpilogueISK_SL_SL_NS1F_6thread17LinearCombinationISK_Li1EffLNS1K_9ScaleType4KindE0ELNS_15FloatRoundStyleE2ESK_EENS1_15EpilogueDefaultEEEEEvvEEEEvNT_6ParamsE)
        /*0014*/ 	.word	0x00000108


	//----- nvinfo : EIATTR_MIN_STACK_SIZE
	.align		4
.L_14:
        /*0018*/ 	.byte	0x04, 0x12
        /*001a*/ 	.short	(.L_16 - .L_15)
	.align		4
.L_15:
        /*001c*/ 	.word	index@(_ZN7cutlass13device_kernelINS_4gemm6kernel13GemmUniversalIN4cute5tupleIJiiiiEEENS1_10collective13CollectiveMmaINS1_37MainloopSm90TmaGmmaWarpSpecializedFP8ILi5ENS5_IJNS4_1CILi2EEENSA_ILi1EEESC_EEENS1_35KernelTmaWarpSpecializedCooperativeEEENS5_IJNSA_ILi256EEENSA_ILi128EEENSA_ILi32EEEEEENS_12float_e5m2_tENS5_IJlSC_lEEESK_SL_NS4_8TiledMMAINS4_8MMA_AtomIJNS4_4SM904GMMA31MMA_64x128x32_F32E5M2E5M2_SS_TNILNSP_7ScaleInE1ELSR_1EEEEEENS4_6LayoutISD_NS5_IJSC_NSA_ILi0EEESV_EEEEENS5_IJNS4_10UnderscoreESY_SY_EEEEENS4_13SM90_TMA_LOADENS4_14ComposedLayoutINS4_7SwizzleILi1ELi4ELi3EEENS4_18smem_ptr_flag_bitsILi8EEENSU_INS5_IJNSA_ILi8EEESI_EEENS5_IJSI_SC_EEEEEEEvNS4_8identityENS4_23SM90_TMA_LOAD_MULTICASTES1B_vS1C_EENS_8epilogue10collective6detail29Sm90TmaWarpSpecializedAdapterINS1G_15DefaultEpilogueISK_SL_SL_NS1F_6thread17LinearCombinationISK_Li1EffLNS1K_9ScaleType4KindE0ELNS_15FloatRoundStyleE2ESK_EENS1_15EpilogueDefaultEEEEEvvEEEEvNT_6ParamsE)
        /*0020*/ 	.word	0x00000108
.L_16:


//--------------------- .nv.compat                --------------------------
	.section	.nv.compat,"",@"SHT_CUDA_COMPAT_INFO"
	.align	4
        /*0000*/ 	.byte	0x02, 0x09, 0x01, 0x00, 0x02, 0x02, 0x04, 0x00, 0x02, 0x05, 0x05, 0x00, 0x03, 0x07, 0x01, 0x01
        /*0010*/ 	.byte	0x02, 0x03, 0x01, 0x00, 0x02, 0x06, 0x01, 0x00, 0x04, 0x0b, 0x08, 0x00, 0x00, 0x00, 0x00, 0x00
        /*0020*/ 	.byte	0x00, 0x00, 0x00, 0x00


//--------------------- .nv.info._ZN7cutlass13device_kernelINS_4gemm6kernel13GemmUniversalIN4cute5tupleIJiiiiEEENS1_10collective13CollectiveMmaINS1_37MainloopSm90TmaGmmaWarpSpecializedFP8ILi5ENS5_IJNS4_1CILi2EEENSA_ILi1EEESC_EEENS1_35KernelTmaWarpSpecializedCooperativeEEENS5_IJNSA_ILi256EEENSA_ILi128EEENSA_ILi32EEEEEENS_12float_e5m2_tENS5_IJlSC_lEEESK_SL_NS4_8TiledMMAINS4_8MMA_AtomIJNS4_4SM904GMMA31MMA_64x128x32_F32E5M2E5M2_SS_TNILNSP_7ScaleInE1ELSR_1EEEEEENS4_6LayoutISD_NS5_IJSC_NSA_ILi0EEESV_EEEEENS5_IJNS4_10UnderscoreESY_SY_EEEEENS4_13SM90_TMA_LOADENS4_14ComposedLayoutINS4_7SwizzleILi1ELi4ELi3EEENS4_18smem_ptr_flag_bitsILi8EEENSU_INS5_IJNSA_ILi8EEESI_EEENS5_IJSI_SC_EEEEEEEvNS4_8identityENS4_23SM90_TMA_LOAD_MULTICASTES1B_vS1C_EENS_8epilogue10collective6detail29Sm90TmaWarpSpecializedAdapterINS1G_15DefaultEpilogueISK_SL_SL_NS1F_6thread17LinearCombinationISK_Li1EffLNS1K_9ScaleType4KindE0ELNS_15FloatRoundStyleE2ESK_EENS1_15EpilogueDefaultEEEEEvvEEEEvNT_6ParamsE --------------------------
	.section	.nv.info._ZN7cutlass13device_kernelINS_4gemm6kernel13GemmUniversalIN4cute5tupleIJiiiiEEENS1_10collective13CollectiveMmaINS1_37MainloopSm90TmaGmmaWarpSpecializedFP8ILi5ENS5_IJNS4_1CILi2EEENSA_ILi1EEESC_EEENS1_35KernelTmaWarpSpecializedCooperativeEEENS5_IJNSA_ILi256EEENSA_ILi128EEENSA_ILi32EEEEEENS_12float_e5m2_tENS5_IJlSC_lEEESK_SL_NS4_8TiledMMAINS4_8MMA_AtomIJNS4_4SM904GMMA31MMA_64x128x32_F32E5M2E5M2_SS_TNILNSP_7ScaleInE1ELSR_1EEEEEENS4_6LayoutISD_NS5_IJSC_NSA_ILi0EEESV_EEEEENS5_IJNS4_10UnderscoreESY_SY_EEEEENS4_13SM90_TMA_LOADENS4_14ComposedLayoutINS4_7SwizzleILi1ELi4ELi3EEENS4_18smem_ptr_flag_bitsILi8EEENSU_INS5_IJNSA_ILi8EEESI_EEENS5_IJSI_SC_EEEEEEEvNS4_8identityENS4_23SM90_TMA_LOAD_MULTICASTES1B_vS1C_EENS_8epilogue10collective6detail29Sm90TmaWarpSpecializedAdapterINS1G_15DefaultEpilogueISK_SL_SL_NS1F_6thread17LinearCombinationISK_Li1EffLNS1K_9ScaleType4KindE0ELNS_15FloatRoundStyleE2ESK_EENS1_15EpilogueDefaultEEEEEvvEEEEvNT_6ParamsE,"",@"SHT_CUDA_INFO"
	.sectionflags	@""
	.align	4


	//----- nvinfo : EIATTR_CUDA_API_VERSION
	.align		4
        /*0000*/ 	.byte	0x04, 0x37
        /*0002*/ 	.short	(.L_18 - .L_17)
.L_17:
        /*0004*/ 	.word	0x00000082


	//----- nvinfo : EIATTR_KPARAM_INFO
	.align		4
.L_18:
        /*0008*/ 	.byte	0x04, 0x17
        /*000a*/ 	.short	(.L_20 - .L_19)
.L_19:
        /*000c*/ 	.word	0x00000000
        /*0010*/ 	.short	0x0000
        /*0012*/ 	.short	0x0070
        /*0014*/ 	.byte	0x00, 0xf0, 0x01, 0x10


	//----- nvinfo : EIATTR_SPARSE_MMA_MASK
	.align		4
.L_20:
        /*0018*/ 	.byte	0x03, 0x50
        /*001a*/ 	.short	0x0000


	//----- nvinfo : EIATTR_MAXREG_COUNT
	.align		4
        /*001c*/ 	.byte	0x03, 0x1b
        /*001e*/ 	.short	0x00a8


	//----- nvinfo : EIATTR_NUM_BARRIERS
	.align		4
        /*0020*/ 	.byte	0x02, 0x4c
        /*0022*/ 	.byte	0x01
	.zero		1


	//----- nvinfo : EIATTR_ANNOTATIONS
	.align		4
        /*0024*/ 	.byte	0x04, 0x55
        /*0026*/ 	.short	(.L_22 - .L_21)


	//   ....[0]....
.L_21:
        /*0028*/ 	.word	0x00000001
        /*002c*/ 	.byte	0x30, 0x07, 0x00, 0x00, 0x01, 0x00, 0x00, 0x00, 0x20, 0x08, 0x00, 0x00, 0x01, 0x00, 0x00, 0x00
        /* <DEDUP_REMOVED lines=198> */
        /*0c9c*/ 	.byte	0x40, 0x05, 0x01, 0x00


	//----- nvinfo : EIATTR_MERCURY_ISA_VERSION
	.align		4
.L_22:
        /*0ca0*/ 	.byte	0x03, 0x5f
        /*0ca2*/ 	.short	0x0101


	//----- nvinfo : EIATTR_INT_WARP_WIDE_INSTR_OFFSETS
	.align		4
        /*0ca4*/ 	.byte	0x04, 0x31
        /*0ca6*/ 	.short	(.L_24 - .L_23)


	//   ....[0]....
.L_23:
        /*0ca8*/ 	.word	0x00000570


	//   ....[1]....
        /*0cac*/ 	.word	0x00000590


	//   ....[2]....
        /*0cb0*/ 	.word	0x00000700


	//----- nvinfo : EIATTR_COOP_GROUP_MASK_REGIDS
	.align		4
.L_24:
        /*0cb4*/ 	.byte	0x04, 0x29
        /*0cb6*/ 	.short	(.L_26 - .L_25)


	//   ....[0]....
.L_25:
        /*0cb8*/ 	.word	0xffffffff


	//   ....[1]....
        /*0cbc*/ 	.word	0xffffffff


	//   ....[2]....
        /*0cc0*/ 	.word	0xffffffff


	//   ....[3]....
        /*0cc4*/ 	.word	0xffffffff


	//   ....[4]....
        /*0cc8*/ 	.word	0xffffffff


	//   ....[5]....
        /*0ccc*/ 	.word	0xffffffff


	//----- nvinfo : EIATTR_COOP_GROUP_INSTR_OFFSETS
	.align		4
.L_26:
        /*0cd0*/ 	.byte	0x04, 0x28
        /*0cd2*/ 	.short	(.L_28 - .L_27)


	//   ....[0]....
.L_27:
        /*0cd4*/ 	.word	0x00000070


	//   ....[1]....
        /*0cd8*/ 	.word	0x00000080


	//   ....[2]....
        /*0cdc*/ 	.word	0x000001a0


	//   ....[3]....
        /*0ce0*/ 	.word	0x000003e0


	//   ....[4]....
        /*0ce4*/ 	.word	0x00000860


	//   ....[5]....
        /*0ce8*/ 	.word	0x000015e0


	//----- nvinfo : EIATTR_REG_RECONFIG
	.align		4
.L_28:
        /*0cec*/ 	.byte	0x01, 0x54
	.zero		2


	//----- nvinfo : EIATTR_MBARRIER_INSTR_OFFSETS
	.align		4
        /*0cf0*/ 	.byte	0x04, 0x39
        /*0cf2*/ 	.short	(.L_30 - .L_29)


	//   ....[0]....
.L_29:
        /*0cf4*/ 	.word	0x00000320
        /*0cf8*/ 	.word	0x000000ff
        /*0cfc*/ 	.word	0x00000000
        /*0d00*/ 	.short	0x0100
        /*0d02*/ 	.byte	0x09
	.zero		1


	//   ....[1]....
        /*0d04*/ 	.word	0x00000330
        /*0d08*/ 	.word	0x000000ff
        /*0d0c*/ 	.word	0x00000028
        /*0d10*/ 	.short	0x0100
        /*0d12*/ 	.byte	0x09
	.zero		1


	//   ....[2]....
        /*0d14*/ 	.word	0x00000340
        /*0d18*/ 	.word	0x000000ff
        /*0d1c*/ 	.word	0x00000008
        /*0d20*/ 	.short	0x0100
        /*0d22*/ 	.byte	0x09
	.zero		1


	//   ....[3]....
        /*0d24*/ 	.word	0x00000350
        /*0d28*/ 	.word	0x000000ff
        /*0d2c*/ 	.word	0x00000030
        /*0d30*/ 	.short	0x0100
        /*0d32*/ 	.byte	0x09
	.zero		1


	//   ....[4]....
        /*0d34*/ 	.word	0x00000360
        /*0d38*/ 	.word	0x000000ff
        /*0d3c*/ 	.word	0x00000010
        /*0d40*/ 	.short	0x0100
        /*0d42*/ 	.byte	0x09
	.zero		1


	//   ....[5]....
        /*0d44*/ 	.word	0x00000370
        /*0d48*/ 	.word	0x000000ff
        /*0d4c*/ 	.word	0x00000038
        /*0d50*/ 	.short	0x0100
        /*0d52*/ 	.byte	0x09
	.zero		1


	//   ....[6]....
        /*0d54*/ 	.word	0x00000380
        /*0d58*/ 	.word	0x000000ff
        /*0d5c*/ 	.word	0x00000018
        /*0d60*/ 	.short	0x0100
        /*0d62*/ 	.byte	0x09
	.zero		1


	//   ....[7]....
        /*0d64*/ 	.word	0x00000390
        /*0d68*/ 	.word	0x000000ff
        /*0d6c*/ 	.word	0x00000040
        /*0d70*/ 	.short	0x0100
        /*0d72*/ 	.byte	0x09
	.zero		1


	//   ....[8]....
        /*0d74*/ 	.word	0x000003a0
        /*0d78*/ 	.word	0x000000ff
        /*0d7c*/ 	.word	0x00000020
        /*0d80*/ 	.short	0x0100
        /*0d82*/ 	.byte	0x09
	.zero		1


	//   ....[9]....
        /*0d84*/ 	.word	0x000003b0
        /*0d88*/ 	.word	0x000000ff
        /*0d8c*/ 	.word	0x00000048
        /*0d90*/ 	.short	0x0100
        /*0d92*/ 	.byte	0x09
	.zero		1


	//   ....[10]....
        /*0d94*/ 	.word	0x00000790
        /*0d98*/ 	.word	0x000000ff
        /*0d9c*/ 	.word	0x00000060
        /*0da0*/ 	.short	0x0100
        /*0da2*/ 	.byte	0x06
	.zero		1


	//   ....[11]....
        /*0da4*/ 	.word	0x00000800
        /*0da8*/ 	.word	0x000000ff
        /*0dac*/ 	.word	0x00000068
        /*0db0*/ 	.short	0x0100
        /*0db2*/ 	.byte	0x06
	.zero		1


	//   ....[12]....
        /*0db4*/ 	.word	0x00001df0
        /*0db8*/ 	.word	0x000000ff
        /*0dbc*/ 	.word	0x00000000
        /*0dc0*/ 	.short	0x010a
        /*0dc2*/ 	.byte	0x07
	.zero		1


	//   ....[13]....
        /*0dc4*/ 	.word	0x00001e50
        /*0dc8*/ 	.word	0x000000ff
        /*0dcc*/ 	.word	0x00000000
        /*0dd0*/ 	.short	0x010a
        /*0dd2*/ 	.byte	0x07
	.zero		1


	//   ....[14]....
        /*0dd4*/ 	.word	0x00003020
        /*0dd8*/ 	.word	0x000000ff
        /*0ddc*/ 	.word	0x00000000
        /*0de0*/ 	.short	0x010a
        /*0de2*/ 	.byte	0x09
	.zero		1


	//   ....[15]....
        /*0de4*/ 	.word	0x00003060
        /*0de8*/ 	.word	0x000000ff
        /*0dec*/ 	.word	0x00000000
        /*0df0*/ 	.short	0x010a
        /*0df2*/ 	.byte	0x09
	.zero		1


	//   ....[16]....
        /*0df4*/ 	.word	0x000040d0
        /*0df8*/ 	.word	0x000000e5
        /*0dfc*/ 	.word	0x00000000
        /*0e00*/ 	.short	0x0101
        /*0e02*/ 	.byte	0x3f
	.zero		1


	//   ....[17]....
        /*0e04*/ 	.word	0x000052f0
        /*0e08*/ 	.word	0x00000018
        /*0e0c*/ 	.word	0x00000000
        /*0e10*/ 	.short	0x0101
        /*0e12*/ 	.byte	0x3f
	.zero		1


	//   ....[18]....
        /*0e14*/ 	.word	0x0000f6b0
        /*0e18*/ 	.word	0x0000000d
        /*0e1c*/ 	.word	0x00000028
        /*0e20*/ 	.short	0x010a
        /*0e22*/ 	.byte	0x3f
	.zero		1


	//   ....[19]....
        /*0e24*/ 	.word	0x0000fa90
        /*0e28*/ 	.word	0x00000004
        /*0e2c*/ 	.word	0x00000068
        /*0e30*/ 	.short	0x0101
        /*0e32*/ 	.byte	0x3f
	.zero		1


	//   ....[20]....
        /*0e34*/ 	.word	0x00010200
        /*0e38*/ 	.word	0x00000005
        /*0e3c*/ 	.word	0x00000000
        /*0e40*/ 	.short	0x010a
        /*0e42*/ 	.byte	0x3f
	.zero		1


	//   ....[21]....
        /*0e44*/ 	.word	0x00010280
        /*0e48*/ 	.word	0x00000007
        /*0e4c*/ 	.word	0x00000000
        /*0e50*/ 	.short	0x010a
        /*0e52*/ 	.byte	0x3f
	.zero		1


	//   ....[22]....
        /*0e54*/ 	.word	0x00010310
        /*0e58*/ 	.word	0x00000006
        /*0e5c*/ 	.word	0x00000000
        /*0e60*/ 	.short	0x010a
        /*0e62*/ 	.byte	0x3f
	.zero		1


	//   ....[23]....
        /*0e64*/ 	.word	0x000103a0
        /*0e68*/ 	.word	0x00000007
        /*0e6c*/ 	.word	0x00000000
        /*0e70*/ 	.short	0x010a
        /*0e72*/ 	.byte	0x3f
	.zero		1


	//   ....[24]....
        /*0e74*/ 	.word	0x00010430
        /*0e78*/ 	.word	0x00000003
        /*0e7c*/ 	.word	0x00000000
        /*0e80*/ 	.short	0x010a
        /*0e82*/ 	.byte	0x3f
	.zero		1


	//   ....[25]....
        /*0e84*/ 	.word	0x000104a0
        /*0e88*/ 	.word	0x00000003
        /*0e8c*/ 	.word	0x00000000
        /*0e90*/ 	.short	0x010a
        /*0e92*/ 	.byte	0x3f
	.zero		1


	//   ....[26]....
        /*0e94*/ 	.word	0x00010510
        /*0e98*/ 	.word	0x00000000
        /*0e9c*/ 	.word	0x00000000
        /*0ea0*/ 	.short	0x010a
        /*0ea2*/ 	.byte	0x3f
	.zero		1


	//   ....[27]....
        /*0ea4*/ 	.word	0x000105f0
        /*0ea8*/ 	.word	0x0000000d
        /*0eac*/ 	.word	0x00000028
        /*0eb0*/ 	.short	0x010a
        /*0eb2*/ 	.byte	0x3f
	.zero		1


	//   ....[28]....
        /*0eb4*/ 	.word	0x000106c0
        /*0eb8*/ 	.word	0x00000005
        /*0ebc*/ 	.word	0x00000000
        /*0ec0*/ 	.short	0x010a
        /*0ec2*/ 	.byte	0x3f
	.zero		1


	//   ....[29]....
        /*0ec4*/ 	.word	0x00010710
        /*0ec8*/ 	.word	0x00000007
        /*0ecc*/ 	.word	0x00000000
        /*0ed0*/ 	.short	0x010a
        /*0ed2*/ 	.byte	0x3f
	.zero		1


	//   ....[30]....
        /*0ed4*/ 	.word	0x00010760
        /*0ed8*/ 	.word	0x00000006
        /*0edc*/ 	.word	0x00000000
        /*0ee0*/ 	.short	0x010a
        /*0ee2*/ 	.byte	0x3f
	.zero		1


	//   ....[31]....
        /*0ee4*/ 	.word	0x000107b0
        /*0ee8*/ 	.word	0x00000007
        /*0eec*/ 	.word	0x00000000
        /*0ef0*/ 	.short	0x010a
        /*0ef2*/ 	.byte	0x3f
	.zero		1


	//----- nvinfo : EIATTR_NUM_MBARRIERS
	.align		4
.L_30:
        /*0ef4*/ 	.byte	0x03, 0x38
        /*0ef6*/ 	.short	0x000c


	//----- nvinfo : EIATTR_EXIT_INSTR_OFFSETS
	.align		4
        /*0ef8*/ 	.byte	0x04, 0x1c
        /*0efa*/ 	.short	(.L_32 - .L_31)


	//   ....[0]....
.L_31:
        /*0efc*/ 	.word	0x000009f0


	//   ....[1]....
        /*0f00*/ 	.word	0x00001280


	//   ....[2]....
        /*0f04*/ 	.word	0x0000ed90


	//   ....[3]....
        /*0f08*/ 	.word	0x0000f320


	//   ....[4]....
        /*0f0c*/ 	.word	0x00010480


	//----- nvinfo : EIATTR_MAX_THREADS
	.align		4
.L_32:
        /*0f10*/ 	.byte	0x04, 0x05
        /*0f12*/ 	.short	(.L_34 - .L_33)
.L_33:
        /*0f14*/ 	.word	0x00000180
        /*0f18*/ 	.word	0x00000001
        /*0f1c*/ 	.word	0x00000001


	//----- nvinfo : EIATTR_CRS_STACK_SIZE
	.align		4
.L_34:
        /*0f20*/ 	.byte	0x04, 0x1e
        /*0f22*/ 	.short	(.L_36 - .L_35)
.L_35:
        /*0f24*/ 	.word	0x00000000


	//----- nvinfo : EIATTR_CBANK_PARAM_SIZE
	.align		4
.L_36:
        /*0f28*/ 	.byte	0x03, 0x19
        /*0f2a*/ 	.short	0x0470


	//----- nvinfo : EIATTR_PARAM_CBANK
	.align		4
        /*0f2c*/ 	.byte	0x04, 0x0a
        /*0f2e*/ 	.short	(.L_38 - .L_37)
	.align		4
.L_37:
        /*0f30*/ 	.word	index@(.nv.constant0._ZN7cutlass13device_kernelINS_4gemm6kernel13GemmUniversalIN4cute5tupleIJiiiiEEENS1_10collective13CollectiveMmaINS1_37MainloopSm90TmaGmmaWarpSpecializedFP8ILi5ENS5_IJNS4_1CILi2EEENSA_ILi1EEESC_EEENS1_35KernelTmaWarpSpecializedCooperativeEEENS5_IJNSA_ILi256EEENSA_ILi128EEENSA_ILi32EEEEEENS_12float_e5m2_tENS5_IJlSC_lEEESK_SL_NS4_8TiledMMAINS4_8MMA_AtomIJNS4_4SM904GMMA31MMA_64x128x32_F32E5M2E5M2_SS_TNILNSP_7ScaleInE1ELSR_1EEEEEENS4_6LayoutISD_NS5_IJSC_NSA_ILi0EEESV_EEEEENS5_IJNS4_10UnderscoreESY_SY_EEEEENS4_13SM90_TMA_LOADENS4_14ComposedLayoutINS4_7SwizzleILi1ELi4ELi3EEENS4_18smem_ptr_flag_bitsILi8EEENSU_INS5_IJNSA_ILi8EEESI_EEENS5_IJSI_SC_EEEEEEEvNS4_8identityENS4_23SM90_TMA_LOAD_MULTICASTES1B_vS1C_EENS_8epilogue10collective6detail29Sm90TmaWarpSpecializedAdapterINS1G_15DefaultEpilogueISK_SL_SL_NS1F_6thread17LinearCombinationISK_Li1EffLNS1K_9ScaleType4KindE0ELNS_15FloatRoundStyleE2ESK_EENS1_15EpilogueDefaultEEEEEvvEEEEvNT_6ParamsE)
        /*0f34*/ 	.short	0x0210
        /*0f36*/ 	.short	0x0470


	//----- nvinfo : EIATTR_SW_WAR
	.align		4
.L_38:
        /*0f38*/ 	.byte	0x04, 0x36
        /*0f3a*/ 	.short	(.L_40 - .L_39)
.L_39:
        /*0f3c*/ 	.word	0x00000008
.L_40:


//--------------------- .nv.callgraph             --------------------------
	.section	.nv.callgraph,"",@"SHT_CUDA_CALLGRAPH"
	.align	4
	.sectionentsize	8
	.align		4
        /*0000*/ 	.word	0x00000000
	.align		4
        /*0004*/ 	.word	0xffffffff
	.align		4
        /*0008*/ 	.word	0x00000000
	.align		4
        /*000c*/ 	.word	0xfffffffe
	.align		4
        /*0010*/ 	.word	0x00000000
	.align		4
        /*0014*/ 	.word	0xfffffffd
	.align		4
        /*0018*/ 	.word	0x00000000
	.align		4
        /*001c*/ 	.word	0xfffffffc


//--------------------- .nv.constant4             --------------------------
	.section	.nv.constant4,"a",@progbits
	.align	8
	.align		8
.nv.constant4:
        /*0000*/ 	.dword	_ZN39_INTERNAL_f13285dc_4_k_cu_c5cb463c_58054cuda3std3__45__cpo5beginE
	.align		8
        /*0008*/ 	.dword	_ZN39_INTERNAL_f13285dc_4_k_cu_c5cb463c_58054cuda3std3__45__cpo3endE
	.align		8
        /*0010*/ 	.dword	_ZN39_INTERNAL_f13285dc_4_k_cu_c5cb463c_58054cuda3std3__45__cpo6cbeginE
	.align		8
        /*0018*/ 	.dword	_ZN39_INTERNAL_f13285dc_4_k_cu_c5cb463c_58054cuda3std3__45__cpo4cendE
	.align		8
        /*0020*/ 	.dword	_ZN39_INTERNAL_f13285dc_4_k_cu_c5cb463c_58054cuda3std3__441_GLOBAL__N__f13285dc_4_k_cu_c5cb463c_58056ignoreE
	.align		8
        /*0028*/ 	.dword	_ZN39_INTERNAL_f13285dc_4_k_cu_c5cb463c_58054cuda3std3__419piecewise_constructE
	.align		8
        /*0030*/ 	.dword	_ZN39_INTERNAL_f13285dc_4_k_cu_c5cb463c_58054cuda3std3__48in_placeE
	.align		8
        /*0038*/ 	.dword	_ZN39_INTERNAL_f13285dc_4_k_cu_c5cb463c_58054cuda3std6ranges3__45__cpo4swapE
	.align		8
        /*0040*/ 	.dword	_ZN39_INTERNAL_f13285dc_4_k_cu_c5cb463c_58054cuda3std6ranges3__45__cpo9iter_moveE
	.align		8
        /*0048*/ 	.dword	_ZN39_INTERNAL_f13285dc_4_k_cu_c5cb463c_58054cute7productE
	.align		8
        /*0050*/ 	.dword	_ZN39_INTERNAL_f13285dc_4_k_cu_c5cb463c_58054cute1_E


//--------------------- .text._ZN7cutlass13device_kernelINS_4gemm6kernel13GemmUniversalIN4cute5tupleIJiiiiEEENS1_10collective13CollectiveMmaINS1_37MainloopSm90TmaGmmaWarpSpecializedFP8ILi5ENS5_IJNS4_1CILi2EEENSA_ILi1EEESC_EEENS1_35KernelTmaWarpSpecializedCooperativeEEENS5_IJNSA_ILi256EEENSA_ILi128EEENSA_ILi32EEEEEENS_12float_e5m2_tENS5_IJlSC_lEEESK_SL_NS4_8TiledMMAINS4_8MMA_AtomIJNS4_4SM904GMMA31MMA_64x128x32_F32E5M2E5M2_SS_TNILNSP_7ScaleInE1ELSR_1EEEEEENS4_6LayoutISD_NS5_IJSC_NSA_ILi0EEESV_EEEEENS5_IJNS4_10UnderscoreESY_SY_EEEEENS4_13SM90_TMA_LOADENS4_14ComposedLayoutINS4_7SwizzleILi1ELi4ELi3EEENS4_18smem_ptr_flag_bitsILi8EEENSU_INS5_IJNSA_ILi8EEESI_EEENS5_IJSI_SC_EEEEEEEvNS4_8identityENS4_23SM90_TMA_LOAD_MULTICASTES1B_vS1C_EENS_8epilogue10collective6detail29Sm90TmaWarpSpecializedAdapterINS1G_15DefaultEpilogueISK_SL_SL_NS1F_6thread17LinearCombinationISK_Li1EffLNS1K_9ScaleType4KindE0ELNS_15FloatRoundStyleE2ESK_EENS1_15EpilogueDefaultEEEEEvvEEEEvNT_6ParamsE --------------------------
	.section	.text._ZN7cutlass13device_kernelINS_4gemm6kernel13GemmUniversalIN4cute5tupleIJiiiiEEENS1_10collective13CollectiveMmaINS1_37MainloopSm90TmaGmmaWarpSpecializedFP8ILi5ENS5_IJNS4_1CILi2EEENSA_ILi1EEESC_EEENS1_35KernelTmaWarpSpecializedCooperativeEEENS5_IJNSA_ILi256EEENSA_ILi128EEENSA_ILi32EEEEEENS_12float_e5m2_tENS5_IJlSC_lEEESK_SL_NS4_8TiledMMAINS4_8MMA_AtomIJNS4_4SM904GMMA31MMA_64x128x32_F32E5M2E5M2_SS_TNILNSP_7ScaleInE1ELSR_1EEEEEENS4_6LayoutISD_NS5_IJSC_NSA_ILi0EEESV_EEEEENS5_IJNS4_10UnderscoreESY_SY_EEEEENS4_13SM90_TMA_LOADENS4_14ComposedLayoutINS4_7SwizzleILi1ELi4ELi3EEENS4_18smem_ptr_flag_bitsILi8EEENSU_INS5_IJNSA_ILi8EEESI_EEENS5_IJSI_SC_EEEEEEEvNS4_8identityENS4_23SM90_TMA_LOAD_MULTICASTES1B_vS1C_EENS_8epilogue10collective6detail29Sm90TmaWarpSpecializedAdapterINS1G_15DefaultEpilogueISK_SL_SL_NS1F_6thread17LinearCombinationISK_Li1EffLNS1K_9ScaleType4KindE0ELNS_15FloatRoundStyleE2ESK_EENS1_15EpilogueDefaultEEEEEvvEEEEvNT_6ParamsE,"ax",@progbits
	.align	128
.text._ZN7cutlass13device_kernelINS_4gemm6kernel13GemmUniversalIN4cute5tupleIJiiiiEEENS1_10collective13CollectiveMmaINS1_37MainloopSm90TmaGmmaWarpSpecializedFP8ILi5ENS5_IJNS4_1CILi2EEENSA_ILi1EEESC_EEENS1_35KernelTmaWarpSpecializedCooperativeEEENS5_IJNSA_ILi256EEENSA_ILi128EEENSA_ILi32EEEEEENS_12float_e5m2_tENS5_IJlSC_lEEESK_SL_NS4_8TiledMMAINS4_8MMA_AtomIJNS4_4SM904GMMA31MMA_64x128x32_F32E5M2E5M2_SS_TNILNSP_7ScaleInE1ELSR_1EEEEEENS4_6LayoutISD_NS5_IJSC_NSA_ILi0EEESV_EEEEENS5_IJNS4_10UnderscoreESY_SY_EEEEENS4_13SM90_TMA_LOADENS4_14ComposedLayoutINS4_7SwizzleILi1ELi4ELi3EEENS4_18smem_ptr_flag_bitsILi8EEENSU_INS5_IJNSA_ILi8EEESI_EEENS5_IJSI_SC_EEEEEEEvNS4_8identityENS4_23SM90_TMA_LOAD_MULTICASTES1B_vS1C_EENS_8epilogue10collective6detail29Sm90TmaWarpSpecializedAdapterINS1G_15DefaultEpilogueISK_SL_SL_NS1F_6thread17LinearCombinationISK_Li1EffLNS1K_9ScaleType4KindE0ELNS_15FloatRoundStyleE2ESK_EENS1_15EpilogueDefaultEEEEEvvEEEEvNT_6ParamsE:
        .type           _ZN7cutlass13device_kernelINS_4gemm6kernel13GemmUniversalIN4cute5tupleIJiiiiEEENS1_10collective13CollectiveMmaINS1_37MainloopSm90TmaGmmaWarpSpecializedFP8ILi5ENS5_IJNS4_1CILi2EEENSA_ILi1EEESC_EEENS1_35KernelTmaWarpSpecializedCooperativeEEENS5_IJNSA_ILi256EEENSA_ILi128EEENSA_ILi32EEEEEENS_12float_e5m2_tENS5_IJlSC_lEEESK_SL_NS4_8TiledMMAINS4_8MMA_AtomIJNS4_4SM904GMMA31MMA_64x128x32_F32E5M2E5M2_SS_TNILNSP_7ScaleInE1ELSR_1EEEEEENS4_6LayoutISD_NS5_IJSC_NSA_ILi0EEESV_EEEEENS5_IJNS4_10UnderscoreESY_SY_EEEEENS4_13SM90_TMA_LOADENS4_14ComposedLayoutINS4_7SwizzleILi1ELi4ELi3EEENS4_18smem_ptr_flag_bitsILi8EEENSU_INS5_IJNSA_ILi8EEESI_EEENS5_IJSI_SC_EEEEEEEvNS4_8identityENS4_23SM90_TMA_LOAD_MULTICASTES1B_vS1C_EENS_8epilogue10collective6detail29Sm90TmaWarpSpecializedAdapterINS1G_15DefaultEpilogueISK_SL_SL_NS1F_6thread17LinearCombinationISK_Li1EffLNS1K_9ScaleType4KindE0ELNS_15FloatRoundStyleE2ESK_EENS1_15EpilogueDefaultEEEEEvvEEEEvNT_6ParamsE,@function
        .size           _ZN7cutlass13device_kernelINS_4gemm6kernel13GemmUniversalIN4cute5tupleIJiiiiEEENS1_10collective13CollectiveMmaINS1_37MainloopSm90TmaGmmaWarpSpecializedFP8ILi5ENS5_IJNS4_1CILi2EEENSA_ILi1EEESC_EEENS1_35KernelTmaWarpSpecializedCooperativeEEENS5_IJNSA_ILi256EEENSA_ILi128EEENSA_ILi32EEEEEENS_12float_e5m2_tENS5_IJlSC_lEEESK_SL_NS4_8TiledMMAINS4_8MMA_AtomIJNS4_4SM904GMMA31MMA_64x128x32_F32E5M2E5M2_SS_TNILNSP_7ScaleInE1ELSR_1EEEEEENS4_6LayoutISD_NS5_IJSC_NSA_ILi0EEESV_EEEEENS5_IJNS4_10UnderscoreESY_SY_EEEEENS4_13SM90_TMA_LOADENS4_14ComposedLayoutINS4_7SwizzleILi1ELi4ELi3EEENS4_18smem_ptr_flag_bitsILi8EEENSU_INS5_IJNSA_ILi8EEESI_EEENS5_IJSI_SC_EEEEEEEvNS4_8identityENS4_23SM90_TMA_LOAD_MULTICASTES1B_vS1C_EENS_8epilogue10collective6detail29Sm90TmaWarpSpecializedAdapterINS1G_15DefaultEpilogueISK_SL_SL_NS1F_6thread17LinearCombinationISK_Li1EffLNS1K_9ScaleType4KindE0ELNS_15FloatRoundStyleE2ESK_EENS1_15EpilogueDefaultEEEEEvvEEEEvNT_6ParamsE,(.L_x_336 - _ZN7cutlass13device_kernelINS_4gemm6kernel13GemmUniversalIN4cute5tupleIJiiiiEEENS1_10collective13CollectiveMmaINS1_37MainloopSm90TmaGmmaWarpSpecializedFP8ILi5ENS5_IJNS4_1CILi2EEENSA_ILi1EEESC_EEENS1_35KernelTmaWarpSpecializedCooperativeEEENS5_IJNSA_ILi256EEENSA_ILi128EEENSA_ILi32EEEEEENS_12float_e5m2_tENS5_IJlSC_lEEESK_SL_NS4_8TiledMMAINS4_8MMA_AtomIJNS4_4SM904GMMA31MMA_64x128x32_F32E5M2E5M2_SS_TNILNSP_7ScaleInE1ELSR_1EEEEEENS4_6LayoutISD_NS5_IJSC_NSA_ILi0EEESV_EEEEENS5_IJNS4_10UnderscoreESY_SY_EEEEENS4_13SM90_TMA_LOADENS4_14ComposedLayoutINS4_7SwizzleILi1ELi4ELi3EEENS4_18smem_ptr_flag_bitsILi8EEENSU_INS5_IJNSA_ILi8EEESI_EEENS5_IJSI_SC_EEEEEEEvNS4_8identityENS4_23SM90_TMA_LOAD_MULTICASTES1B_vS1C_EENS_8epilogue10collective6detail29Sm90TmaWarpSpecializedAdapterINS1G_15DefaultEpilogueISK_SL_SL_NS1F_6thread17LinearCombinationISK_Li1EffLNS1K_9ScaleType4KindE0ELNS_15FloatRoundStyleE2ESK_EENS1_15EpilogueDefaultEEEEEvvEEEEvNT_6ParamsE)
        .other          _ZN7cutlass13device_kernelINS_4gemm6kernel13GemmUniversalIN4cute5tupleIJiiiiEEENS1_10collective13CollectiveMmaINS1_37MainloopSm90TmaGmmaWarpSpecializedFP8ILi5ENS5_IJNS4_1CILi2EEENSA_ILi1EEESC_EEENS1_35KernelTmaWarpSpecializedCooperativeEEENS5_IJNSA_ILi256EEENSA_ILi128EEENSA_ILi32EEEEEENS_12float_e5m2_tENS5_IJlSC_lEEESK_SL_NS4_8TiledMMAINS4_8MMA_AtomIJNS4_4SM904GMMA31MMA_64x128x32_F32E5M2E5M2_SS_TNILNSP_7ScaleInE1ELSR_1EEEEEENS4_6LayoutISD_NS5_IJSC_NSA_ILi0EEESV_EEEEENS5_IJNS4_10UnderscoreESY_SY_EEEEENS4_13SM90_TMA_LOADENS4_14ComposedLayoutINS4_7SwizzleILi1ELi4ELi3EEENS4_18smem_ptr_flag_bitsILi8EEENSU_INS5_IJNSA_ILi8EEESI_EEENS5_IJSI_SC_EEEEEEEvNS4_8identityENS4_23SM90_TMA_LOAD_MULTICASTES1B_vS1C_EENS_8epilogue10collective6detail29Sm90TmaWarpSpecializedAdapterINS1G_15DefaultEpilogueISK_SL_SL_NS1F_6thread17LinearCombinationISK_Li1EffLNS1K_9ScaleType4KindE0ELNS_15FloatRoundStyleE2ESK_EENS1_15EpilogueDefaultEEEEEvvEEEEvNT_6ParamsE,@"STO_CUDA_ENTRY STV_DEFAULT"
_ZN7cutlass13device_kernelINS_4gemm6kernel13GemmUniversalIN4cute5tupleIJiiiiEEENS1_10collective13CollectiveMmaINS1_37MainloopSm90TmaGmmaWarpSpecializedFP8ILi5ENS5_IJNS4_1CILi2EEENSA_ILi1EEESC_EEENS1_35KernelTmaWarpSpecializedCooperativeEEENS5_IJNSA_ILi256EEENSA_ILi128EEENSA_ILi32EEEEEENS_12float_e5m2_tENS5_IJlSC_lEEESK_SL_NS4_8TiledMMAINS4_8MMA_AtomIJNS4_4SM904GMMA31MMA_64x128x32_F32E5M2E5M2_SS_TNILNSP_7ScaleInE1ELSR_1EEEEEENS4_6LayoutISD_NS5_IJSC_NSA_ILi0EEESV_EEEEENS5_IJNS4_10UnderscoreESY_SY_EEEEENS4_13SM90_TMA_LOADENS4_14ComposedLayoutINS4_7SwizzleILi1ELi4ELi3EEENS4_18smem_ptr_flag_bitsILi8EEENSU_INS5_IJNSA_ILi8EEESI_EEENS5_IJSI_SC_EEEEEEEvNS4_8identityENS4_23SM90_TMA_LOAD_MULTICASTES1B_vS1C_EENS_8epilogue10collective6detail29Sm90TmaWarpSpecializedAdapterINS1G_15DefaultEpilogueISK_SL_SL_NS1F_6thread17LinearCombinationISK_Li1EffLNS1K_9ScaleType4KindE0ELNS_15FloatRoundStyleE2ESK_EENS1_15EpilogueDefaultEEEEEvvEEEEvNT_6ParamsE:
[----:B------:R-:W0:Y:S02]  /*0000*/  LDC R1, c[0x0][0x28] ;  /* 0x00000a00ff017b82 */ /* 0x000e240000000800 */
[----:B0-----:R-:W-:Y:S01]  /*0010*/  VIADD R1, R1, 0xfffffef8 ;  /* 0xfffffef801017836 */ /* 0x001fe20000000000 */
[----:B------:R-:W0:Y:S01]  /*0020*/  S2R R4, SR_TID.X ;  /* 0x0000000000047919 */ /* 0x000e220000002100 */
[----:B------:R-:W-:Y:S01]  /*0030*/  ELECT P0, URZ, PT ;  /* 0x00000000003f782f */ /* 0x000fe20003800000 */
[----:B------:R-:W-:Y:S01]  /*0040*/  BSSY B0, `(.L_x_0) ;  /* 0x0000015000007945 */ /* 0x000fe20003800000 */
[--C-:B0-----:R-:W-:Y:S02]  /*0050*/  SHF.R.U32.HI R0, RZ, 0x5, R4.reuse ;  /* 0x00000005ff007819 */ /* 0x101fe40000011604 */
[----:B------:R-:W-:-:S03]  /*0060*/  SHF.R.U32.HI R2, RZ, 0x7, R4 ;  /* 0x00000007ff027819 */ /* 0x000fc60000011604 */
[----:B------:R-:W0:Y:S04]  /*0070*/  SHFL.IDX PT, R3, R0, RZ, 0x1f ;  /* 0x00001fff00037589 */ /* 0x000e2800000e0000 */
[----:B------:R-:W1:Y:S01]  /*0080*/  SHFL.IDX PT, R2, R2, RZ, 0x1f ;  /* 0x00001fff02027589 */ /* 0x000e6200000e0000 */
[----:B0-----:R-:W-:Y:S02]  /*0090*/  R2UR UR4, R3 ;  /* 0x00000000030472ca */ /* 0x001fe400000e0000 */
[----:B-1----:R-:W-:-:S11]  /*00a0*/  R2UR UR6, R2 ;  /* 0x00000000020672ca */ /* 0x002fd600000e0000 */
[----:B------:R-:W-:Y:S02]  /*00b0*/  USHF.R.S32.HI UR5, URZ, 0x1f, UR4 ;  /* 0x0000001f3f057899 */ /* 0x000fe40008011404 */
[----:B------:R-:W-:Y:S02]  /*00c0*/  ISETP.NE.OR P0, PT, RZ, UR4, !P0 ;  /* 0x00000004ff007c0c */ /* 0x000fe4000c705670 */
[----:B------:R-:W-:-:S04]  /*00d0*/  ULEA.HI UR5, UR5, UR4, URZ, 0x2 ;  /* 0x0000000405057291 */ /* 0x000fc8000f8f103f */
[----:B------:R-:W-:-:S04]  /*00e0*/  ULOP3.LUT UR5, UR5, 0xfffffffc, URZ, 0xc0, !UPT ;  /* 0xfffffffc05057892 */ /* 0x000fc8000f8ec03f */
[----:B------:R-:W-:-:S03]  /*00f0*/  UIADD3 UR8, UR4, -UR5, URZ ;  /* 0x8000000504087290 */ /* 0x000fc6000fffe03f */
[----:B------:R-:W-:Y:S09]  /*0100*/  @P0 BRA `(.L_x_1) ;  /* 0x0000000000200947 */ /* 0x000ff20003800000 */
[----:B------:R-:W-:Y:S02]  /*0110*/  ULDC.64 UR4, c[0x0][0x198] ;  /* 0x0000660000047ab9 */ /* 0x000fe40000000a00 */
[----:B------:R-:W-:Y:S02]  /*0120*/  UIADD3 UR10, UP0, UR4, 0xf0, URZ ;  /* 0x000000f0040a7890 */ /* 0x000fe4000ff1e03f */
[----:B------:R-:W-:Y:S02]  /*0130*/  UIADD3 UR4, UP1, UR4, 0x1f0, URZ ;  /* 0x000001f004047890 */ /* 0x000fe4000ff3e03f */
[----:B------:R-:W-:Y:S02]  /*0140*/  UIADD3.X UR11, URZ, UR5, URZ, UP0, !UPT ;  /* 0x000000053f0b7290 */ /* 0x000fe400087fe43f */
[----:B------:R-:W-:-:S07]  /*0150*/  UIADD3.X UR5, URZ, UR5, URZ, UP1, !UPT ;  /* 0x000000053f057290 */ /* 0x000fce0008ffe43f */
[----:B------:R0:W-:Y:S02]  /*0160*/  UTMACCTL.PF [UR10] ;  /* 0x000000000a0079b9 */ /* 0x0001e40008040000 */
[----:B------:R0:W-:Y:S02]  /*0170*/  UTMACCTL.PF [UR4] ;  /* 0x00000000040079b9 */ /* 0x0001e40008040000 */
[----:B0-----:R-:W-:Y:S01]  /*0180*/  NOP ;  /* 0x0000000000007918 */ /* 0x001fe20000000000 */
.L_x_1:
[----:B------:R-:W-:Y:S05]  /*0190*/  BSYNC B0 ;  /* 0x0000000000007941 */ /* 0x000fea0003800000 */
.L_x_0:
[----:B------:R-:W0:Y:S01]  /*01a0*/  SHFL.IDX PT, R3, R0, RZ, 0x1f ;  /* 0x00001fff00037589 */ /* 0x000e2200000e0000 */
[----:B------:R-:W-:Y:S01]  /*01b0*/  UISETP.NE.AND UP0, UPT, UR8, 0x3, UPT ;  /* 0x000000030800788c */ /* 0x000fe2000bf05270 */
[----:B------:R-:W-:Y:S01]  /*01c0*/  ISETP.NE.AND P1, PT, RZ, UR6, PT ;  /* 0x00000006ff007c0c */ /* 0x000fe2000bf25270 */
[----:B------:R-:W-:Y:S02]  /*01d0*/  UIADD3 UR10, UR6, -0x1, URZ ;  /* 0xffffffff060a7890 */ /* 0x000fe4000fffe03f */
[----:B------:R-:W-:Y:S02]  /*01e0*/  UISETP.EQ.OR UP0, UPT, UR8, URZ, !UP0 ;  /* 0x0000003f0800728c */ /* 0x000fe4000c702670 */
[----:B------:R-:W-:Y:S02]  /*01f0*/  UISETP.GE.U32.AND UP1, UPT, UR10, 0x2, UPT ;  /* 0x000000020a00788c */ /* 0x000fe4000bf26070 */
[----:B------:R-:W-:-:S04]  /*0200*/  UISETP.EQ.AND UP0, UPT, UR6, URZ, UP0 ;  /* 0x0000003f0600728c */ /* 0x000fc80008702270 */
[----:B------:R-:W-:-:S04]  /*0210*/  USEL UR13, URZ, 0x1, !UP0 ;  /* 0x000000013f0d7887 */ /* 0x000fc8000c000000 */
[----:B------:R-:W-:Y:S01]  /*0220*/  USEL UR13, UR13, 0x2, UP1 ;  /* 0x000000020d0d7887 */ /* 0x000fe20008800000 */
[----:B0-----:R-:W-:-:S13]  /*0230*/  ISETP.NE.AND P0, PT, R3, RZ, PT ;  /* 0x000000ff0300720c */ /* 0x001fda0003f05270 */
[----:B------:R-:W-:Y:S05]  /*0240*/  @P0 BRA `(.L_x_2) ;  /* 0x0000000000600947 */ /* 0x000fea0003800000 */
[----:B------:R-:W0:Y:S01]  /*0250*/  S2UR UR9, SR_CgaCtaId ;  /* 0x00000000000979c3 */ /* 0x000e220000008800 */
[----:B------:R-:W-:Y:S01]  /*0260*/  UMOV UR4, 0x400 ;  /* 0x0000040000047882 */ /* 0x000fe20000000000 */
[----:B------:R-:W-:Y:S01]  /*0270*/  UMOV UR5, 0x1 ;  /* 0x0000000100057882 */ /* 0x000fe20000000000 */
[----:B------:R-:W-:Y:S01]  /*0280*/  UMOV UR6, 0x4 ;  /* 0x0000000400067882 */ /* 0x000fe20000000000 */
[----:B------:R-:W-:Y:S01]  /*0290*/  ELECT P0, URZ, PT ;  /* 0x00000000003f782f */ /* 0x000fe20003800000 */
[----:B------:R-:W-:-:S04]  /*02a0*/  UIADD3 UR6, -UR6, 0x100000, URZ ;  /* 0x0010000006067890 */ /* 0x000fc8000fffe13f */
[----:B------:R-:W-:Y:S02]  /*02b0*/  USHF.L.U32 UR7, UR6, 0xb, URZ ;  /* 0x0000000b06077899 */ /* 0x000fe4000800063f */
[----:B------:R-:W-:Y:S02]  /*02c0*/  USHF.L.U32 UR6, UR6, 0x1, URZ ;  /* 0x0000000106067899 */ /* 0x000fe4000800063f */
[----:B0-----:R-:W-:Y:S02]  /*02d0*/  ULEA UR9, UR9, UR4, 0x18 ;  /* 0x0000000409097291 */ /* 0x001fe4000f8ec03f */
[----:B------:R-:W-:-:S04]  /*02e0*/  UIADD3 UR4, -UR5, 0x100000, URZ ;  /* 0x0010000005047890 */ /* 0x000fc8000fffe13f */
[----:B------:R-:W-:Y:S02]  /*02f0*/  USHF.L.U32 UR5, UR4, 0xb, URZ ;  /* 0x0000000b04057899 */ /* 0x000fe4000800063f */
[----:B------:R-:W-:Y:S01]  /*0300*/  USHF.L.U32 UR4, UR4, 0x1, URZ ;  /* 0x0000000104047899 */ /* 0x000fe2000800063f */
[----:B------:R-:W0:Y:S11]  /*0310*/  FENCE.VIEW.ASYNC.S ;  /* 0x00000000000073c6 */ /* 0x000e360000000000 */
[----:B0-----:R0:W1:Y:S01]  /*0320*/  SYNCS.EXCH.64 URZ, [UR9], UR4 ;  /* 0x00000004093f75b2 */ /* 0x0010620008000100 */
[----:B------:R0:W2:Y:S01]  /*0330*/  SYNCS.EXCH.64 URZ, [UR9+0x28], UR6 ;  /* 0x00002806093f75b2 */ /* 0x0000a20008000100 */
[----:B------:R0:W3:Y:S01]  /*0340*/  SYNCS.EXCH.64 URZ, [UR9+0x8], UR4 ;  /* 0x00000804093f75b2 */ /* 0x0000e20008000100 */
[----:B------:R0:W4:Y:S01]  /*0350*/  SYNCS.EXCH.64 URZ, [UR9+0x30], UR6 ;  /* 0x00003006093f75b2 */ /* 0x0001220008000100 */
[----:B------:R0:W0:Y:S01]  /*0360*/  SYNCS.EXCH.64 URZ, [UR9+0x10], UR4 ;  /* 0x00001004093f75b2 */ /* 0x0000220008000100 */
[----:B------:R0:W0:Y:S01]  /*0370*/  SYNCS.EXCH.64 URZ, [UR9+0x38], UR6 ;  /* 0x00003806093f75b2 */ /* 0x0000220008000100 */
[----:B------:R0:W0:Y:S01]  /*0380*/  SYNCS.EXCH.64 URZ, [UR9+0x18], UR4 ;  /* 0x00001804093f75b2 */ /* 0x0000220008000100 */
[----:B------:R0:W0:Y:S01]  /*0390*/  SYNCS.EXCH.64 URZ, [UR9+0x40], UR6 ;  /* 0x00004006093f75b2 */ /* 0x0000220008000100 */
[----:B------:R0:W0:Y:S01]  /*03a0*/  SYNCS.EXCH.64 URZ, [UR9+0x20], UR4 ;  /* 0x00002004093f75b2 */ /* 0x0000220008000100 */
[----:B------:R0:W0:Y:S01]  /*03b0*/  SYNCS.EXCH.64 URZ, [UR9+0x48], UR6 ;  /* 0x00004806093f75b2 */ /* 0x0000220008000100 */
[----:B------:R-:W-:Y:S01]  /*03c0*/  NOP ;  /* 0x0000000000007918 */ /* 0x000fe20000000000 */
.L_x_2:
[----:B------:R-:W-:Y:S01]  /*03d0*/  SHF.R.S32.HI R2, RZ, 0x1f, R4 ;  /* 0x0000001fff027819 */ /* 0x000fe20000011404 */
[----:B------:R-:W5:Y:S01]  /*03e0*/  SHFL.IDX PT, R0, R0, RZ, 0x1f ;  /* 0x00001fff00007589 */ /* 0x000f6200000e0000 */
[----:B0-----:R-:W0:Y:S01]  /*03f0*/  S2UR UR9, SR_CTAID.X ;  /* 0x00000000000979c3 */ /* 0x001e220000002500 */
[----:B------:R-:W-:Y:S02]  /*0400*/  ELECT P0, URZ, PT ;  /* 0x00000000003f782f */ /* 0x000fe40003800000 */
[----:B------:R-:W-:Y:S01]  /*0410*/  LEA.HI R2, R2, R4, RZ, 0x7 ;  /* 0x0000000402027211 */ /* 0x000fe200078f38ff */
[----:B------:R-:W-:Y:S01]  /*0420*/  ULDC UR4, c[0x0][0x150] ;  /* 0x0000540000047ab9 */ /* 0x000fe20000000800 */
[----:B------:R-:W-:Y:S01]  /*0430*/  SHF.R.S32.HI R6, RZ, 0x1f, R3 ;  /* 0x0000001fff067819 */ /* 0x000fe20000011403 */
[----:B------:R-:W-:Y:S01]  /*0440*/  NOP ;  /* 0x0000000000007918 */ /* 0x000fe20000000000 */
[----:B------:R-:W-:Y:S01]  /*0450*/  LOP3.LUT R2, R2, 0xffffff80, RZ, 0xc0, !PT ;  /* 0xffffff8002027812 */ /* 0x000fe200078ec0ff */
[----:B------:R-:W-:Y:S01]  /*0460*/  NOP ;  /* 0x0000000000007918 */ /* 0x000fe20000000000 */
[----:B------:R-:W-:Y:S01]  /*0470*/  LEA.HI R6, R6, R3, RZ, 0x2 ;  /* 0x0000000306067211 */ /* 0x000fe200078f10ff */
[----:B------:R-:W1:Y:S02]  /*0480*/  LDC R8, c[0x0][0x144] ;  /* 0x00005100ff087b82 */ /* 0x000e640000000800 */
[----:B------:R-:W-:Y:S01]  /*0490*/  IMAD.IADD R4, R4, 0x1, -R2 ;  /* 0x0000000104047824 */ /* 0x000fe200078e0a02 */
[----:B------:R-:W-:Y:S01]  /*04a0*/  LOP3.LUT R6, R6, 0x3ffffffc, RZ, 0xc0, !PT ;  /* 0x3ffffffc06067812 */ /* 0x000fe200078ec0ff */
[----:B------:R-:W2:Y:S03]  /*04b0*/  S2R R2, SR_CTAID.Y ;  /* 0x0000000000027919 */ /* 0x000ea60000002600 */
[----:B------:R-:W-:Y:S01]  /*04c0*/  SHF.R.S32.HI R5, RZ, 0x1f, R4 ;  /* 0x0000001fff057819 */ /* 0x000fe20000011404 */
[----:B------:R-:W-:Y:S01]  /*04d0*/  IMAD.IADD R6, R3, 0x1, -R6 ;  /* 0x0000000103067824 */ /* 0x000fe200078e0a06 */
[----:B------:R-:W3:Y:S02]  /*04e0*/  LDC R11, c[0x0][0x148] ;  /* 0x00005200ff0b7b82 */ /* 0x000ee40000000800 */
[----:B------:R-:W-:-:S02]  /*04f0*/  LEA.HI R5, R5, R4, RZ, 0x3 ;  /* 0x0000000405057211 */ /* 0x000fc400078f18ff */
[----:B-----5:R-:W-:Y:S02]  /*0500*/  ISETP.NE.OR P0, PT, R0, RZ, !P0 ;  /* 0x000000ff0000720c */ /* 0x020fe40004705670 */
[--C-:B------:R-:W-:Y:S02]  /*0510*/  SHF.R.S32.HI R0, RZ, 0x3, R5.reuse ;  /* 0x00000003ff007819 */ /* 0x100fe40000011405 */
[----:B------:R-:W-:Y:S02]  /*0520*/  SHF.R.S32.HI R5, RZ, 0x1f, R5 ;  /* 0x0000001fff057819 */ /* 0x000fe40000011405 */
[----:B0-----:R-:W-:Y:S02]  /*0530*/  I2FP.F32.U32 R7, UR9 ;  /* 0x0000000900077c45 */ /* 0x001fe40008201000 */
[----:B------:R-:W-:-:S03]  /*0540*/  LEA.HI R5, R5, R0, RZ, 0x2 ;  /* 0x0000000005057211 */ /* 0x000fc600078f10ff */
[----:B------:R-:W-:Y:S01]  /*0550*/  FMUL R7, R7, UR4 ;  /* 0x0000000407077c20 */ /* 0x000fe20008400000 */
[----:B------:R-:W-:Y:S01]  /*0560*/  LOP3.LUT R5, R5, 0xfffffffc, RZ, 0xc0, !PT ;  /* 0xfffffffc05057812 */ /* 0x000fe200078ec0ff */
[----:B------:R-:W-:Y:S01]  /*0570*/  VOTEU.ALL UP0, P0 ;  /* 0x00000000003f7886 */ /* 0x000fe20000000000 */
[----:B------:R-:W-:Y:S01]  /*0580*/  ULDC UR4, c[0x0][0x154] ;  /* 0x0000550000047ab9 */ /* 0x000fe20000000800 */
[----:B------:R-:W-:Y:S02]  /*0590*/  VOTEU.ALL UP1, P0 ;  /* 0x00000000003f7886 */ /* 0x000fe40000020000 */
[----:B------:R-:W0:Y:S01]  /*05a0*/  F2I.U32.TRUNC.NTZ R7, R7 ;  /* 0x0000000700077305 */ /* 0x000e22000020f000 */
[----:B------:R-:W-:Y:S01]  /*05b0*/  IMAD.IADD R5, R0, 0x1, -R5 ;  /* 0x0000000100057824 */ /* 0x000fe200078e0a05 */
[----:B------:R-:W5:Y:S01]  /*05c0*/  @!UP0 S2UR UR7, SR_CgaCtaId ;  /* 0x00000000000789c3 */ /* 0x000f620000008800 */
[----:B------:R-:W-:Y:S02]  /*05d0*/  @!UP0 UMOV UR6, 0x400 ;  /* 0x0000040000068882 */ /* 0x000fe40000000000 */
[----:B------:R-:W-:Y:S01]  /*05e0*/  IMAD R5, R6, 0x4, R5 ;  /* 0x0000000406057824 */ /* 0x000fe200078e0205 */
[----:B--2---:R-:W-:-:S04]  /*05f0*/  I2FP.F32.U32 R9, R2 ;  /* 0x0000000200097245 */ /* 0x004fc80000201000 */
[----:B------:R-:W-:Y:S01]  /*0600*/  LEA.HI R0, R5, R5, RZ, 0x1 ;  /* 0x0000000505007211 */ /* 0x000fe200078f08ff */
[----:B------:R-:W-:Y:S01]  /*0610*/  FMUL R9, R9, UR4 ;  /* 0x0000000409097c20 */ /* 0x000fe20008400000 */
[----:B------:R-:W-:Y:S02]  /*0620*/  UMOV UR4, 0x20 ;  /* 0x0000002000047882 */ /* 0x000fe40000000000 */
[----:B------:R-:W-:Y:S01]  /*0630*/  LOP3.LUT R6, R0, 0xfffffffe, RZ, 0xc0, !PT ;  /* 0xfffffffe00067812 */ /* 0x000fe200078ec0ff */
[----:B0-----:R-:W-:Y:S01]  /*0640*/  IMAD.MOV R13, RZ, RZ, -R7 ;  /* 0x000000ffff0d7224 */ /* 0x001fe200078e0a07 */
[----:B------:R-:W-:-:S04]  /*0650*/  @!UP0 UIADD3 UR4, -UR4, 0x100000, URZ ;  /* 0x0010000004048890 */ /* 0x000fc8000fffe13f */
[----:B------:R-:W-:Y:S02]  /*0660*/  @!UP0 USHF.L.U32 UR5, UR4, 0xb, URZ ;  /* 0x0000000b04058899 */ /* 0x000fe4000800063f */
[----:B------:R-:W-:Y:S01]  /*0670*/  @!UP0 USHF.L.U32 UR4, UR4, 0x1, URZ ;  /* 0x0000000104048899 */ /* 0x000fe2000800063f */
[----:B------:R-:W0:Y:S01]  /*0680*/  F2I.U32.TRUNC.NTZ R9, R9 ;  /* 0x0000000900097305 */ /* 0x000e22000020f000 */
[----:B-1----:R-:W-:Y:S02]  /*0690*/  IMAD R0, R8, R13, UR9 ;  /* 0x0000000908007e24 */ /* 0x002fe4000f8e020d */
[C---:B------:R-:W-:Y:S02]  /*06a0*/  IMAD.IADD R7, R5.reuse, 0x1, -R6 ;  /* 0x0000000105077824 */ /* 0x040fe400078e0a06 */
[----:B------:R-:W-:-:S03]  /*06b0*/  IMAD.SHL.U32 R6, R5, 0x4, RZ ;  /* 0x0000000405067824 */ /* 0x000fc600078e00ff */
[----:B------:R-:W-:Y:S01]  /*06c0*/  ISETP.NE.AND P2, PT, R7, R0, PT ;  /* 0x000000000700720c */ /* 0x000fe20003f45270 */
[----:B-----5:R-:W-:Y:S01]  /*06d0*/  @!UP0 ULEA UR6, UR7, UR6, 0x18 ;  /* 0x0000000607068291 */ /* 0x020fe2000f8ec03f */
[----:B------:R-:W-:Y:S01]  /*06e0*/  LOP3.LUT R10, R5, 0xc, R6, 0x78, !PT ;  /* 0x0000000c050a7812 */ /* 0x000fe200078e7806 */
[----:B------:R-:W1:Y:S01]  /*06f0*/  LDC R7, c[0x0][0x140] ;  /* 0x00005000ff077b82 */ /* 0x000e620000000800 */
[----:B------:R-:W-:Y:S01]  /*0700*/  VOTEU.ALL UP0, P0 ;  /* 0x00000000003f7886 */ /* 0x000fe20000000000 */
[----:B------:R-:W-:Y:S01]  /*0710*/  LOP3.LUT P0, RZ, R4, 0x7, RZ, 0xc0, !PT ;  /* 0x0000000704ff7812 */ /* 0x000fe2000780c0ff */
[----:B0-----:R-:W-:Y:S01]  /*0720*/  IMAD.MOV R12, RZ, RZ, -R9 ;  /* 0x000000ffff0c7224 */ /* 0x001fe200078e0a09 */
[----:B------:R0:W-:Y:S01]  /*0730*/  STL [R1+0x7c], R10 ;  /* 0x00007c0a01007387 */ /* 0x0001e20000100800 */
[----:B------:R-:W-:Y:S01]  /*0740*/  IMAD.MOV.U32 R4, RZ, RZ, 0x1 ;  /* 0x00000001ff047424 */ /* 0x000fe200078e00ff */
[----:B------:R-:W-:Y:S01]  /*0750*/  ISETP.LT.U32.AND P0, PT, R10, 0x2, !P0 ;  /* 0x000000020a00780c */ /* 0x000fe20004701070 */
[----:B---3--:R-:W-:-:S03]  /*0760*/  IMAD R6, R11, R12, R2 ;  /* 0x0000000c0b067224 */ /* 0x008fc600078e0202 */
[----:B------:R-:W-:Y:S01]  /*0770*/  @P2 LEA.HI R5, R10, R10, RZ, 0x1 ;  /* 0x0000000a0a052211 */ /* 0x000fe200078f08ff */
[----:B------:R-:W2:Y:S02]  /*0780*/  FENCE.VIEW.ASYNC.S ;  /* 0x00000000000073c6 */ /* 0x000ea40000000000 */
[----:B--2---:R0:W2:Y:S01]  /*0790*/  @!UP0 SYNCS.EXCH.64 URZ, [UR6+0x60], UR4 ;  /* 0x00006004063f85b2 */ /* 0x0040a20008000100 */
[----:B------:R-:W-:-:S04]  /*07a0*/  @P2 SHF.R.S32.HI R5, RZ, 0x1, R5 ;  /* 0x00000001ff052819 */ /* 0x000fc80000011405 */
[----:B------:R-:W-:Y:S02]  /*07b0*/  @P2 ISETP.NE.AND P3, PT, R5, R6, PT ;  /* 0x000000060500220c */ /* 0x000fe40003f65270 */
[----:B------:R-:W-:Y:S02]  /*07c0*/  SEL R5, RZ, 0x1, !P0 ;  /* 0x00000001ff057807 */ /* 0x000fe40004000000 */
[----:B------:R-:W-:Y:S02]  /*07d0*/  @P2 SEL R4, RZ, 0x1, P3 ;  /* 0x00000001ff042807 */ /* 0x000fe40001800000 */
[----:B-1----:R-:W-:Y:S02]  /*07e0*/  ISETP.EQ.U32.AND P5, PT, R7, 0x1, PT ;  /* 0x000000010700780c */ /* 0x002fe40003fa2070 */
[----:B------:R-:W-:Y:S01]  /*07f0*/  LOP3.LUT R4, R4, R5, RZ, 0xc0, !PT ;  /* 0x0000000504047212 */ /* 0x000fe200078ec0ff */
[----:B------:R0:W1:Y:S01]  /*0800*/  @!UP1 SYNCS.EXCH.64 URZ, [UR6+0x68], UR4 ;  /* 0x00006804063f95b2 */ /* 0x0000620008000100 */
[----:B------:R-:W-:-:S03]  /*0810*/  NOP ;  /* 0x0000000000007918 */ /* 0x000fc60000000000 */
[----:B------:R0:W-:Y:S06]  /*0820*/  STL [R1+0x78], R4 ;  /* 0x0000780401007387 */ /* 0x0001ec0000100800 */
[----:B--2---:R-:W-:Y:S05]  /*0830*/  @!P5 BRA `(.L_x_3) ;  /* 0x000000000008d947 */ /* 0x004fea0003800000 */
[----:B-1--4-:R-:W-:Y:S01]  /*0840*/  UCGABAR_ARV ;  /* 0x00000000000079c7 */ /* 0x012fe20008000000 */
[----:B------:R-:W-:Y:S05]  /*0850*/  BRA `(.L_x_4) ;  /* 0x0000000000047947 */ /* 0x000fea0003800000 */
.L_x_3:
[----:B-1--4-:R-:W-:Y:S01]  /*0860*/  NOP ;  /* 0x0000000000007918 */ /* 0x012fe20000000000 */
.L_x_4:
[----:B------:R-:W1:Y:S01]  /*0870*/  LDC R3, c[0x0][0x65c] ;  /* 0x00019700ff037b82 */ /* 0x000e620000000800 */
[----:B0-----:R-:W-:Y:S02]  /*0880*/  IMAD.U32 R4, RZ, RZ, UR9 ;  /* 0x00000009ff047e24 */ /* 0x001fe4000f8e00ff */
[----:B------:R-:W-:Y:S01]  /*0890*/  IMAD.MOV.U32 R5, RZ, RZ, RZ ;  /* 0x000000ffff057224 */ /* 0x000fe200078e00ff */
[----:B-1----:R-:W-:-:S13]  /*08a0*/  ISETP.NE.AND P4, PT, R3, 0x1, PT ;  /* 0x000000010300780c */ /* 0x002fda0003f85270 */
[----:B------:R-:W0:Y:S01]  /*08b0*/  @P4 LDC R7, c[0x0][0x10] ;  /* 0x00000400ff074b82 */ /* 0x000e220000000800 */
[----:B------:R-:W-:Y:S02]  /*08c0*/  @P4 IMAD.MOV.U32 R3, RZ, RZ, RZ ;  /* 0x000000ffff034224 */ /* 0x000fe400078e00ff */
[----:B------:R-:W-:-:S05]  /*08d0*/  @P4 IMAD.MOV.U32 R13, RZ, RZ, RZ ;  /* 0x000000ffff0d4224 */ /* 0x000fca00078e00ff */
[----:B------:R-:W1:Y:S01]  /*08e0*/  @!P4 LDC R9, c[0x0][0xc] ;  /* 0x00000300ff09cb82 */ /* 0x000e620000000800 */
[----:B0-----:R-:W-:-:S04]  /*08f0*/  @P4 IMAD.WIDE.U32 R6, R7, UR9, R2 ;  /* 0x0000000907064c25 */ /* 0x001fc8000f8e0002 */
[----:B------:R-:W-:Y:S02]  /*0900*/  @P4 IMAD.MOV.U32 R19, RZ, RZ, R6 ;  /* 0x000000ffff134224 */ /* 0x000fe400078e0006 */
[----:B------:R-:W-:Y:S02]  /*0910*/  @P4 IMAD.IADD R23, R7, 0x1, R13 ;  /* 0x0000000107174824 */ /* 0x000fe400078e020d */
[----:B-1----:R-:W-:-:S04]  /*0920*/  @!P4 IMAD.WIDE.U32 R4, R2, R9, R4 ;  /* 0x000000090204c225 */ /* 0x002fc800078e0004 */
[----:B------:R-:W-:Y:S02]  /*0930*/  @!P4 IMAD.MOV.U32 R19, RZ, RZ, R4 ;  /* 0x000000ffff13c224 */ /* 0x000fe400078e0004 */
[----:B------:R-:W-:-:S03]  /*0940*/  @!P4 IMAD.MOV.U32 R23, RZ, RZ, R5 ;  /* 0x000000ffff17c224 */ /* 0x000fc600078e0005 */
[----:B------:R0:W-:Y:S04]  /*0950*/  STL [R1+0x84], R19 ;  /* 0x0000841301007387 */ /* 0x0001e80000100800 */
[----:B------:R0:W-:Y:S01]  /*0960*/  STL [R1+0x80], R23 ;  /* 0x0000801701007387 */ /* 0x0001e20000100800 */
[----:B------:R-:W-:Y:S05]  /*0970*/  @!P5 BRA `(.L_x_5) ;  /* 0x00000000000cd947 */ /* 0x000fea0003800000 */
[----:B------:R-:W-:Y:S01]  /*0980*/  UCGABAR_WAIT ;  /* 0x0000000000007dc7 */ /* 0x000fe20008000000 */
[----:B------:R-:W-:Y:S01]  /*0990*/  CCTL.IVALL ;  /* 0x00000000ff00798f */ /* 0x000fe20002000000 */
[----:B------:R-:W-:Y:S05]  /*09a0*/  BRA `(.L_x_6) ;  /* 0x0000000000047947 */ /* 0x000fea0003800000 */
.L_x_5:
[----:B------:R-:W-:Y:S06]  /*09b0*/  BAR.SYNC.DEFER_BLOCKING 0x0 ;  /* 0x0000000000007b1d */ /* 0x000fec0000010000 */
.L_x_6:
[----:B------:R-:W-:Y:S05]  /*09c0*/  @!P1 BRA `(.L_x_7) ;  /* 0x000000e000f49947 */ /* 0x000fea0003800000 */
[----:B------:R-:W-:-:S06]  /*09d0*/  UISETP.GT.U32.AND UP0, UPT, UR10, 0x1, UPT ;  /* 0x000000010a00788c */ /* 0x000fcc000bf04070 */
[----:B------:R-:W-:-:S13]  /*09e0*/  PLOP3.LUT P0, PT, PT, PT, UP0, 0x80, 0x0 ;  /* 0x000000000000781c */ /* 0x000fda0003f0f008 */
[----:B------:R-:W-:Y:S05]  /*09f0*/  @P0 EXIT ;  /* 0x000000000000094d */ /* 0x000fea0003800000 */
[----:B------:R-:W-:Y:S01]  /*0a00*/  IMAD.MOV.U32 R6, RZ, RZ, -0x1 ;  /* 0xffffffffff067424 */ /* 0x000fe200078e00ff */
[----:B------:R-:W-:Y:S01]  /*0a10*/  ULDC.64 UR4, c[0x0][0x650] ;  /* 0x0001940000047ab9 */ /* 0x000fe20000000a00 */
[----:B------:R-:W-:Y:S01]  /*0a20*/  IMAD.MOV.U32 R5, RZ, RZ, -0x1 ;  /* 0xffffffffff057424 */ /* 0x000fe200078e00ff */
[----:B------:R-:W-:Y:S01]  /*0a30*/  ISETP.GE.U32.AND P0, PT, R19, UR4, PT ;  /* 0x0000000413007c0c */ /* 0x000fe2000bf06070 */
[----:B------:R-:W-:Y:S01]  /*0a40*/  UMOV UR22, 0xffffffff ;  /* 0xffffffff00167882 */ /* 0x000fe20000000000 */
[----:B------:R1:W-:Y:S01]  /*0a50*/  STL [R1+0x8c], R6 ;  /* 0x00008c0601007387 */ /* 0x0003e20000100800 */
[----:B------:R-:W-:Y:S02]  /*0a60*/  PRMT R4, RZ, 0x7610, R4 ;  /* 0x00007610ff047816 */ /* 0x000fe40000000004 */
[----:B------:R-:W-:Y:S01]  /*0a70*/  ISETP.GE.U32.AND.EX P0, PT, R23, UR5, PT, P0 ;  /* 0x0000000517007c0c */ /* 0x000fe2000bf06100 */
[----:B------:R1:W-:-:S12]  /*0a80*/  STL [R1+0x88], R5 ;  /* 0x0000880501007387 */ /* 0x0003d80000100800 */
[----:B-1----:R-:W-:Y:S05]  /*0a90*/  @P0 BRA `(.L_x_8) ;  /* 0x0000000400380947 */ /* 0x002fea0003800000 */
[----:B------:R-:W1:Y:S01]  /*0aa0*/  LDC.64 R14, c[0x0][0x628] ;  /* 0x00018a00ff0e7b82 */ /* 0x000e620000000a00 */
[----:B------:R-:W-:Y:S02]  /*0ab0*/  IMAD.MOV.U32 R4, RZ, RZ, R19 ;  /* 0x000000ffff047224 */ /* 0x000fe400078e0013 */
[----:B------:R-:W-:-:S05]  /*0ac0*/  IMAD.MOV.U32 R5, RZ, RZ, R23 ;  /* 0x000000ffff057224 */ /* 0x000fca00078e0017 */
[----:B------:R-:W2:Y:S08]  /*0ad0*/  LDC R10, c[0x0][0x630] ;  /* 0x00018c00ff0a7b82 */ /* 0x000eb00000000800 */
[----:B------:R-:W3:Y:S01]  /*0ae0*/  LDC.64 R16, c[0x0][0x620] ;  /* 0x00018800ff107b82 */ /* 0x000ee20000000a00 */
[----:B-1----:R-:W-:-:S04]  /*0af0*/  ISETP.NE.U32.AND P0, PT, R14, RZ, PT ;  /* 0x000000ff0e00720c */ /* 0x002fc80003f05070 */
[----:B------:R-:W-:-:S13]  /*0b00*/  ISETP.NE.AND.EX P0, PT, R15, RZ, PT, P0 ;  /* 0x000000ff0f00720c */ /* 0x000fda0003f05300 */
[----:B--23--:R-:W-:Y:S05]  /*0b10*/  @!P0 BRA `(.L_x_9) ;  /* 0x0000000000288947 */ /* 0x00cfea0003800000 */
[----:B------:R-:W1:Y:S02]  /*0b20*/  LDC R9, c[0x0][0x634] ;  /* 0x00018d00ff097b82 */ /* 0x000e640000000800 */
[----:B-1----:R-:W-:-:S05]  /*0b30*/  IADD3 R9, P0, R19, R9, RZ ;  /* 0x0000000913097210 */ /* 0x002fca0007f1e0ff */
[----:B------:R-:W-:-:S04]  /*0b40*/  IMAD.X R13, RZ, RZ, R23, P0 ;  /* 0x000000ffff0d7224 */ /* 0x000fc800000e0617 */
[----:B------:R-:W-:-:S04]  /*0b50*/  IMAD.WIDE.U32 R4, R13, R14, RZ ;  /* 0x0000000e0d047225 */ /* 0x000fc800078e00ff */
[----:B------:R-:W-:-:S04]  /*0b60*/  IMAD.WIDE.U32 R6, P0, R9, R15, R4 ;  /* 0x0000000f09067225 */ /* 0x000fc80007800004 */
[----:B------:R-:W-:-:S04]  /*0b70*/  IMAD.WIDE.U32 R4, R9, R14, RZ ;  /* 0x0000000e09047225 */ /* 0x000fc800078e00ff */
[----:B------:R-:W-:Y:S01]  /*0b80*/  IMAD.X R9, RZ, RZ, RZ, P0 ;  /* 0x000000ffff097224 */ /* 0x000fe200000e06ff */
[----:B------:R-:W-:Y:S01]  /*0b90*/  IADD3 RZ, P0, R5, R6, RZ ;  /* 0x0000000605ff7210 */ /* 0x000fe20007f1e0ff */
[----:B------:R-:W-:-:S04]  /*0ba0*/  IMAD.MOV.U32 R8, RZ, RZ, R7 ;  /* 0x000000ffff087224 */ /* 0x000fc800078e0007 */
[----:B------:R-:W-:-:S08]  /*0bb0*/  IMAD.WIDE.U32.X R4, R13, R15, R8, P0 ;  /* 0x0000000f0d047225 */ /* 0x000fd000000e0408 */
.L_x_9:
[----:B------:R-:W1:Y:S01]  /*0bc0*/  LDC.64 R20, c[0x0][0x640] ;  /* 0x00019000ff147b82 */ /* 0x000e620000000a00 */
[-C--:B------:R-:W-:Y:S01]  /*0bd0*/  SHF.R.U64 R22, R4, R10.reuse, R5 ;  /* 0x0000000a04167219 */ /* 0x080fe20000001205 */
[----:B------:R-:W-:Y:S01]  /*0be0*/  IMAD.MOV.U32 R4, RZ, RZ, R19 ;  /* 0x000000ffff047224 */ /* 0x000fe200078e0013 */
[----:B------:R-:W-:Y:S01]  /*0bf0*/  SHF.R.U32.HI R3, RZ, R10, R5 ;  /* 0x0000000aff037219 */ /* 0x000fe20000011605 */
[----:B------:R-:W-:Y:S01]  /*0c00*/  IMAD.MOV.U32 R5, RZ, RZ, R23 ;  /* 0x000000ffff057224 */ /* 0x000fe200078e0017 */
[----:B------:R-:W-:Y:S01]  /*0c10*/  IADD3 R7, P0, RZ, -R22, RZ ;  /* 0x80000016ff077210 */ /* 0x000fe20007f1e0ff */
[----:B0-----:R-:W-:Y:S02]  /*0c20*/  IMAD R23, R11, R12, R2 ;  /* 0x0000000c0b177224 */ /* 0x001fe400078e0202 */
[----:B------:R-:W0:Y:S01]  /*0c30*/  LDC R8, c[0x0][0x618] ;  /* 0x00018600ff087b82 */ /* 0x000e220000000800 */
[----:B------:R-:W-:Y:S02]  /*0c40*/  IMAD.MOV.U32 R11, RZ, RZ, 0x1 ;  /* 0x00000001ff0b7424 */ /* 0x000fe400078e00ff */
[----:B------:R-:W-:-:S02]  /*0c50*/  IMAD.X R3, RZ, RZ, ~R3, P0 ;  /* 0x000000ffff037224 */ /* 0x000fc400000e0e03 */
[----:B------:R-:W-:-:S03]  /*0c60*/  IMAD.WIDE.U32 R4, R7, R16, R4 ;  /* 0x0000001007047225 */ /* 0x000fc600078e0004 */
[----:B------:R-:W2:Y:S01]  /*0c70*/  LDC R14, c[0x0][0x608] ;  /* 0x00018200ff0e7b82 */ /* 0x000ea20000000800 */
[----:B------:R-:W-:-:S04]  /*0c80*/  IMAD R6, R3, R16, RZ ;  /* 0x0000001003067224 */ /* 0x000fc800078e02ff */
[----:B------:R-:W-:-:S03]  /*0c90*/  IMAD R3, R7, R17, R6 ;  /* 0x0000001107037224 */ /* 0x000fc600078e0206 */
[----:B------:R-:W3:Y:S01]  /*0ca0*/  LDC R18, c[0x0][0x658] ;  /* 0x00019600ff127b82 */ /* 0x000ee20000000800 */
[----:B------:R-:W-:Y:S01]  /*0cb0*/  IMAD.IADD R3, R5, 0x1, R3 ;  /* 0x0000000105037824 */ /* 0x000fe200078e0203 */
[----:B-1----:R-:W-:Y:S01]  /*0cc0*/  ISETP.NE.U32.AND P0, PT, R20, RZ, PT ;  /* 0x000000ff1400720c */ /* 0x002fe20003f05070 */
[----:B------:R-:W-:-:S03]  /*0cd0*/  IMAD.MOV.U32 R5, RZ, RZ, -0x1 ;  /* 0xffffffffff057424 */ /* 0x000fc600078e00ff */
[----:B------:R-:W-:Y:S02]  /*0ce0*/  ISETP.NE.AND.EX P0, PT, R21, RZ, PT, P0 ;  /* 0x000000ff1500720c */ /* 0x000fe40003f05300 */
[----:B------:R-:W1:Y:S01]  /*0cf0*/  LDC R13, c[0x0][0x600] ;  /* 0x00018000ff0d7b82 */ /* 0x000e620000000800 */
[-CC-:B0-----:R-:W-:Y:S02]  /*0d00*/  SHF.R.U64 R10, R4, R8.reuse, R3.reuse ;  /* 0x00000008040a7219 */ /* 0x181fe40000001203 */
[----:B------:R-:W-:-:S05]  /*0d10*/  SHF.R.U32.HI R3, RZ, R8, R3 ;  /* 0x00000008ff037219 */ /* 0x000fca0000011603 */
[----:B------:R-:W0:Y:S01]  /*0d20*/  LDC R15, c[0x0][0x648] ;  /* 0x00019200ff0f7b82 */ /* 0x000e220000000800 */
[-CC-:B--2---:R-:W-:Y:S02]  /*0d30*/  SHF.R.U64 R19, R10, R14.reuse, R3.reuse ;  /* 0x0000000e0a137219 */ /* 0x184fe40000001203 */
[----:B------:R-:W-:-:S05]  /*0d40*/  SHF.R.U32.HI R3, RZ, R14, R3 ;  /* 0x0000000eff037219 */ /* 0x000fca0000011603 */
[----:B------:R-:W2:Y:S01]  /*0d50*/  LDC R17, c[0x0][0x638] ;  /* 0x00018e00ff117b82 */ /* 0x000ea20000000800 */
[-C--:B---3--:R-:W-:Y:S02]  /*0d60*/  SHF.L.U32 R2, R5, R18.reuse, RZ ;  /* 0x0000001205027219 */ /* 0x088fe400000006ff */
[--C-:B------:R-:W-:Y:S02]  /*0d70*/  SHF.R.U64 R12, R19, R18, R3.reuse ;  /* 0x00000012130c7219 */ /* 0x100fe40000001203 */
[----:B------:R-:W-:Y:S02]  /*0d80*/  LOP3.LUT R8, RZ, R2, RZ, 0x33, !PT ;  /* 0x00000002ff087212 */ /* 0x000fe400078e33ff */
[----:B------:R-:W-:Y:S01]  /*0d90*/  SHF.R.U32.HI R3, RZ, R18, R3 ;  /* 0x00000012ff037219 */ /* 0x000fe20000011603 */
[----:B------:R-:W3:Y:S01]  /*0da0*/  LDC R16, c[0x0][0x610] ;  /* 0x00018400ff107b82 */ /* 0x000ee20000000800 */
[----:B------:R-:W-:Y:S01]  /*0db0*/  IMAD.MOV.U32 R2, RZ, RZ, R12 ;  /* 0x000000ffff027224 */ /* 0x000fe200078e000c */
[----:B------:R-:W-:Y:S06]  /*0dc0*/  @!P0 BRA `(.L_x_10) ;  /* 0x0000000000288947 */ /* 0x000fec0003800000 */
[----:B------:R-:W4:Y:S02]  /*0dd0*/  LDC R7, c[0x0][0x64c] ;  /* 0x00019300ff077b82 */ /* 0x000f240000000800 */
[----:B----4-:R-:W-:-:S05]  /*0de0*/  IADD3 R7, P0, R12, R7, RZ ;  /* 0x000000070c077210 */ /* 0x010fca0007f1e0ff */
        /* <DEDUP_REMOVED lines=8> */
.L_x_10:
[----:B0-----:R-:W-:Y:S01]  /*0e70*/  SHF.R.U64 R4, R2, R15, R3 ;  /* 0x0000000f02047219 */ /* 0x001fe20000001203 */
[----:B-1----:R-:W-:Y:S01]  /*0e80*/  VIADD R5, R13, 0xffffffff ;  /* 0xffffffff0d057836 */ /* 0x002fe20000000000 */
[----:B------:R-:W-:Y:S02]  /*0e90*/  SHF.L.U32 R2, R11, R18, RZ ;  /* 0x000000120b027219 */ /* 0x000fe400000006ff */
[----:B------:R-:W-:Y:S01]  /*0ea0*/  LOP3.LUT R3, R19, R8, RZ, 0xc0, !PT ;  /* 0x0000000813037212 */ /* 0x000fe200078ec0ff */
[----:B------:R-:W-:Y:S01]  /*0eb0*/  IMAD.MOV R6, RZ, RZ, -R4 ;  /* 0x000000ffff067224 */ /* 0x000fe200078e0a04 */
[----:B------:R-:W-:Y:S02]  /*0ec0*/  SEL R0, R0, R23, !P4 ;  /* 0x0000001700007207 */ /* 0x000fe40006000000 */
[----:B------:R-:W-:Y:S01]  /*0ed0*/  LOP3.LUT R5, R10, R5, RZ, 0xc0, !PT ;  /* 0x000000050a057212 */ /* 0x000fe200078ec0ff */
[----:B------:R-:W-:Y:S01]  /*0ee0*/  IMAD R3, R2, R4, R3 ;  /* 0x0000000402037224 */ /* 0x000fe200078e0203 */
[----:B------:R-:W-:Y:S01]  /*0ef0*/  R2UR UR22, R22 ;  /* 0x00000000161672ca */ /* 0x000fe200000e0000 */
[----:B--2---:R-:W-:-:S02]  /*0f00*/  IMAD R2, R6, R17, R12 ;  /* 0x0000001106027224 */ /* 0x004fc400078e020c */
[----:B---3--:R-:W-:Y:S02]  /*0f10*/  IMAD R0, R3, R16, R0 ;  /* 0x0000001003007224 */ /* 0x008fe400078e0200 */
[----:B------:R-:W-:Y:S02]  /*0f20*/  IMAD R3, R2, R13, R5 ;  /* 0x0000000d02037224 */ /* 0x000fe400078e0205 */
[----:B------:R-:W-:-:S03]  /*0f30*/  IMAD.MOV.U32 R4, RZ, RZ, 0x1 ;  /* 0x00000001ff047424 */ /* 0x000fc600078e00ff */
[----:B------:R-:W-:Y:S02]  /*0f40*/  SEL R2, R3, R0, !P4 ;  /* 0x0000000003027207 */ /* 0x000fe40006000000 */
[----:B------:R-:W-:-:S03]  /*0f50*/  SEL R0, R0, R3, !P4 ;  /* 0x0000000300007207 */ /* 0x000fc60006000000 */
[----:B------:R1:W-:Y:S04]  /*0f60*/  STL [R1+0x88], R2 ;  /* 0x0000880201007387 */ /* 0x0003e80000100800 */
[----:B------:R1:W-:Y:S02]  /*0f70*/  STL [R1+0x8c], R0 ;  /* 0x00008c0001007387 */ /* 0x0003e40000100800 */
.L_x_8:
[----:B------:R-:W-:-:S08]  /*0f80*/  NOP ;  /* 0x0000000000007918 */ /* 0x000fd00000000000 */
[----:B------:R-:W2:Y:S02]  /*0f90*/  USETMAXREG.TRY_ALLOC.CTAPOOL UP0, 0xe8 ;  /* 0x000000e8000079c8 */ /* 0x000ea40008000600 */
[----:B--2---:R-:W-:-:S13]  /*0fa0*/  PLOP3.LUT P0, PT, PT, PT, UP0, 0x80, 0x0 ;  /* 0x000000000000781c */ /* 0x004fda0003f0f008 */
[----:B------:R-:W-:Y:S05]  /*0fb0*/  @!P0 BRA `(.L_x_8) ;  /* 0xfffffffc00f08947 */ /* 0x000fea000383ffff */
[----:B------:R-:W-:Y:S01]  /*0fc0*/  ULDC.64 UR4, c[0x0][0x598] ;  /* 0x0001660000047ab9 */ /* 0x000fe20000000a00 */
[----:B------:R-:W-:Y:S01]  /*0fd0*/  ULDC.64 UR16, c[0x0][0x208] ;  /* 0x0000820000107ab9 */ /* 0x000fe20000000a00 */
[----:B------:R-:W-:-:S04]  /*0fe0*/  ISETP.NE.U32.AND P0, PT, RZ, UR4, PT ;  /* 0x00000004ff007c0c */ /* 0x000fc8000bf05070 */
[----:B------:R-:W-:-:S13]  /*0ff0*/  ISETP.NE.AND.EX P0, PT, RZ, UR5, PT, P0 ;  /* 0x00000005ff007c0c */ /* 0x000fda000bf05300 */
[----:B------:R-:W-:Y:S05]  /*1000*/  @!P0 BRA `(.L_x_11) ;  /* 0x0000000000208947 */ /* 0x000fea0003800000 */
[----:B-1----:R-:W1:Y:S02]  /*1010*/  LDC.64 R2, c[0x0][0x598] ;  /* 0x00016600ff027b82 */ /* 0x002e640000000a00 */
[----:B-1----:R-:W2:Y:S02]  /*1020*/  LDG.E.64 R2, desc[UR16][R2.64] ;  /* 0x0000001002027981 */ /* 0x002ea4000c1e1b00 */
[----:B--2---:R-:W-:-:S04]  /*1030*/  ISETP.NE.U32.AND P0, PT, R2, RZ, PT ;  /* 0x000000ff0200720c */ /* 0x004fc80003f05070 */
[----:B------:R-:W-:-:S13]  /*1040*/  ISETP.NE.AND.EX P0, PT, R3, RZ, PT, P0 ;  /* 0x000000ff0300720c */ /* 0x000fda0003f05300 */
[----:B------:R-:W-:Y:S05]  /*1050*/  @!P0 BRA `(.L_x_11) ;  /* 0x00000000000c8947 */ /* 0x000fea0003800000 */
[----:B------:R-:W2:Y:S02]  /*1060*/  LD.E R2, desc[UR16][R2.64] ;  /* 0x0000001002027980 */ /* 0x000ea4000c101900 */
[----:B--2---:R-:W-:Y:S01]  /*1070*/  R2UR UR20, R2 ;  /* 0x00000000021472ca */ /* 0x004fe200000e0000 */
[----:B------:R-:W-:-:S14]  /*1080*/  BRA `(.L_x_12) ;  /* 0x0000000000247947 */ /* 0x000fdc0003800000 */
.L_x_11:
[----:B------:R-:W-:Y:S02]  /*1090*/  ULDC.64 UR4, c[0x0][0x588] ;  /* 0x0001620000047ab9 */ /* 0x000fe40000000a00 */
[----:B------:R-:W-:-:S04]  /*10a0*/  ISETP.NE.U32.AND P0, PT, RZ, UR4, PT ;  /* 0x00000004ff007c0c */ /* 0x000fc8000bf05070 */
[----:B------:R-:W-:-:S13]  /*10b0*/  ISETP.NE.AND.EX P0, PT, RZ, UR5, PT, P0 ;  /* 0x00000005ff007c0c */ /* 0x000fda000bf05300 */
[----:B------:R-:W-:Y:S05]  /*10c0*/  @!P0 BRA `(.L_x_13) ;  /* 0x0000000000108947 */ /* 0x000fea0003800000 */
[----:B-1----:R-:W1:Y:S02]  /*10d0*/  LDC.64 R2, c[0x0][0x588] ;  /* 0x00016200ff027b82 */ /* 0x002e640000000a00 */
[----:B-1----:R-:W2:Y:S02]  /*10e0*/  LDG.E R2, desc[UR16][R2.64] ;  /* 0x0000001002027981 */ /* 0x002ea4000c1e1900 */
[----:B--2---:R-:W-:Y:S01]  /*10f0*/  R2UR UR20, R2 ;  /* 0x00000000021472ca */ /* 0x004fe200000e0000 */
[----:B------:R-:W-:-:S14]  /*1100*/  BRA `(.L_x_12) ;  /* 0x0000000000047947 */ /* 0x000fdc0003800000 */
.L_x_13:
[----:B------:R-:W-:-:S05]  /*1110*/  ULDC UR20, c[0x0][0x580] ;  /* 0x0001600000147ab9 */ /* 0x000fca0000000800 */
.L_x_12:
[----:B------:R-:W-:Y:S02]  /*1120*/  ULDC.64 UR4, c[0x0][0x5a0] ;  /* 0x0001680000047ab9 */ /* 0x000fe40000000a00 */
        /* <DEDUP_REMOVED lines=11> */
.L_x_14:
        /* <DEDUP_REMOVED lines=8> */
.L_x_16:
[----:B------:R-:W-:-:S05]  /*1260*/  ULDC UR21, c[0x0][0x584] ;  /* 0x0001610000157ab9 */ /* 0x000fca0000000800 */
.L_x_15:
[----:B------:R-:W-:-:S13]  /*1270*/  LOP3.LUT P0, RZ, R4, 0xff, RZ, 0xc0, !PT ;  /* 0x000000ff04ff7812 */ /* 0x000fda000780c0ff */
[----:B------:R-:W-:Y:S05]  /*1280*/  @!P0 EXIT ;  /* 0x000000000000894d */ /* 0x000fea0003800000 */
[----:B------:R-:W-:Y:S01]  /*1290*/  ULDC UR4, c[0x0][0x28c] ;  /* 0x0000a30000047ab9 */ /* 0x000fe20000000800 */
[----:B------:R-:W-:Y:S02]  /*12a0*/  ULOP3.LUT UR23, UR13, 0x1, URZ, 0xfc, !UPT ;  /* 0x000000010d177892 */ /* 0x000fe4000f8efc3f */
[----:B------:R-:W-:-:S04]  /*12b0*/  UIADD3 UR4, UR4, 0x1f, URZ ;  /* 0x0000001f04047890 */ /* 0x000fc8000fffe03f */
[----:B------:R-:W-:-:S04]  /*12c0*/  USHF.R.S32.HI UR5, URZ, 0x1f, UR4 ;  /* 0x0000001f3f057899 */ /* 0x000fc80008011404 */
[----:B------:R-:W-:-:S03]  /*12d0*/  ULEA.HI UR5, UR5, UR4, URZ, 0x5 ;  /* 0x0000000405057291 */ /* 0x000fc6000f8f283f */
[----:B------:R-:W-:Y:S01]  /*12e0*/  UMOV UR4, URZ ;  /* 0x0000003f00047c82 */ /* 0x000fe20008000000 */
[----:B------:R-:W-:-:S03]  /*12f0*/  USHF.R.S32.HI UR12, URZ, 0x5, UR5 ;  /* 0x000000053f0c7899 */ /* 0x000fc60008011405 */
[----:B------:R-:W-:-:S09]  /*1300*/  UMOV UR5, URZ ;  /* 0x0000003f00057c82 */ /* 0x000fd20008000000 */
.L_x_299:
[----:B-1----:R-:W1:Y:S01]  /*1310*/  S2R R0, SR_TID.X ;  /* 0x0000000000007919 */ /* 0x002e620000002100 */
[----:B--2---:R-:W2:Y:S01]  /*1320*/  S2UR UR11, SR_CgaCtaId ;  /* 0x00000000000b79c3 */ /* 0x004ea20000008800 */
[----:B------:R-:W-:Y:S01]  /*1330*/  UMOV UR14, 0x400 ;  /* 0x00000400000e7882 */ /* 0x000fe20000000000 */
[----:B------:R-:W-:Y:S01]  /*1340*/  UMOV UR6, URZ ;  /* 0x0000003f00067c82 */ /* 0x000fe20008000000 */
[----:B------:R-:W-:Y:S01]  /*1350*/  STL [R1+0x74], RZ ;  /* 0x000074ff01007387 */ /* 0x000fe20000100800 */
[----:B------:R-:W-:Y:S01]  /*1360*/  UMOV UR7, URZ ;  /* 0x0000003f00077c82 */ /* 0x000fe20008000000 */
[----:B------:R-:W-:Y:S01]  /*1370*/  UMOV UR8, URZ ;  /* 0x0000003f00087c82 */ /* 0x000fe20008000000 */
[----:B------:R-:W-:Y:S01]  /*1380*/  UMOV UR18, UR5 ;  /* 0x0000000500127c82 */ /* 0x000fe20008000000 */
[----:B------:R-:W-:Y:S01]  /*1390*/  STL [R1+0x70], RZ ;  /* 0x000070ff01007387 */ /* 0x000fe20000100800 */
[----:B---3--:R-:W3:Y:S01]  /*13a0*/  LDC R2, c[0x0][0x28c] ;  /* 0x0000a300ff027b82 */ /* 0x008ee20000000800 */
[----:B------:R-:W-:-:S02]  /*13b0*/  CS2R R4, SRZ ;  /* 0x0000000000047805 */ /* 0x000fc4000001ff00 */
[----:B------:R-:W-:Y:S01]  /*13c0*/  CS2R R6, SRZ ;  /* 0x0000000000067805 */ /* 0x000fe2000001ff00 */
[----:B------:R-:W-:Y:S01]  /*13d0*/  STL [R1+0x6c], RZ ;  /* 0x00006cff01007387 */ /* 0x000fe20000100800 */
[----:B------:R-:W-:Y:S02]  /*13e0*/  CS2R R8, SRZ ;  /* 0x0000000000087805 */ /* 0x000fe4000001ff00 */
[----:B------:R-:W-:Y:S02]  /*13f0*/  CS2R R10, SRZ ;  /* 0x00000000000a7805 */ /* 0x000fe4000001ff00 */
[----:B------:R-:W-:Y:S01]  /*1400*/  CS2R R12, SRZ ;  /* 0x00000000000c7805 */ /* 0x000fe2000001ff00 */
[----:B------:R-:W-:Y:S01]  /*1410*/  STL [R1+0x68], RZ ;  /* 0x000068ff01007387 */ /* 0x000fe20000100800 */
[----:B------:R-:W-:Y:S02]  /*1420*/  CS2R R14, SRZ ;  /* 0x00000000000e7805 */ /* 0x000fe4000001ff00 */
[----:B------:R-:W-:-:S02]  /*1430*/  CS2R R16, SRZ ;  /* 0x0000000000107805 */ /* 0x000fc4000001ff00 */
[----:B0-----:R-:W-:Y:S01]  /*1440*/  CS2R R18, SRZ ;  /* 0x0000000000127805 */ /* 0x001fe2000001ff00 */
[----:B------:R-:W-:Y:S01]  /*1450*/  STL [R1+0x64], RZ ;  /* 0x000064ff01007387 */ /* 0x000fe20000100800 */
[----:B------:R-:W-:Y:S02]  /*1460*/  CS2R R20, SRZ ;  /* 0x0000000000147805 */ /* 0x000fe4000001ff00 */
[----:B------:R-:W-:Y:S02]  /*1470*/  CS2R R22, SRZ ;  /* 0x0000000000167805 */ /* 0x000fe4000001ff00 */
[----:B------:R-:W-:Y:S01]  /*1480*/  CS2R R152, SRZ ;  /* 0x0000000000987805 */ /* 0x000fe2000001ff00 */
[----:B------:R-:W-:Y:S01]  /*1490*/  STL [R1+0x60], RZ ;  /* 0x000060ff01007387 */ /* 0x000fe20000100800 */
[----:B--2---:R-:W-:Y:S01]  /*14a0*/  ULEA UR14, UR11, UR14, 0x18 ;  /* 0x0000000e0b0e7291 */ /* 0x004fe2000f8ec03f */
[----:B------:R-:W-:Y:S02]  /*14b0*/  CS2R R154, SRZ ;  /* 0x00000000009a7805 */ /* 0x000fe4000001ff00 */
[----:B------:R-:W-:Y:S01]  /*14c0*/  CS2R R156, SRZ ;  /* 0x00000000009c7805 */ /* 0x000fe2000001ff00 */
[----:B------:R-:W-:Y:S01]  /*14d0*/  STL [R1+0x5c], RZ ;  /* 0x00005cff01007387 */ /* 0x000fe20000100800 */
[----:B------:R-:W-:-:S02]  /*14e0*/  CS2R R158, SRZ ;  /* 0x00000000009e7805 */ /* 0x000fc4000001ff00 */
[----:B------:R-:W-:Y:S02]  /*14f0*/  CS2R R160, SRZ ;  /* 0x0000000000a07805 */ /* 0x000fe4000001ff00 */
[----:B------:R-:W-:Y:S02]  /*1500*/  CS2R R162, SRZ ;  /* 0x0000000000a27805 */ /* 0x000fe4000001ff00 */
[----:B-1----:R-:W-:Y:S01]  /*1510*/  LOP3.LUT R0, R0, 0x80, RZ, 0xc0, !PT ;  /* 0x0000008000007812 */ /* 0x002fe200078ec0ff */
[----:B------:R-:W-:Y:S01]  /*1520*/  STL [R1+0x58], RZ ;  /* 0x000058ff01007387 */ /* 0x000fe20000100800 */
[----:B---3--:R-:W-:Y:S02]  /*1530*/  ISETP.GE.AND P0, PT, R2, 0x1, PT ;  /* 0x000000010200780c */ /* 0x008fe40003f06270 */
[----:B------:R-:W-:Y:S02]  /*1540*/  CS2R R2, SRZ ;  /* 0x0000000000027805 */ /* 0x000fe4000001ff00 */
[----:B------:R-:W-:Y:S01]  /*1550*/  SHF.R.U32.HI R0, RZ, 0x7, R0 ;  /* 0x00000007ff007819 */ /* 0x000fe20000011600 */
[----:B------:R-:W-:Y:S01]  /*1560*/  STL [R1+0x54], RZ ;  /* 0x000054ff01007387 */ /* 0x000fe20000100800 */
[----:B------:R-:W-:-:S02]  /*1570*/  CS2R R164, SRZ ;  /* 0x0000000000a47805 */ /* 0x000fc4000001ff00 */
[----:B------:R-:W-:Y:S02]  /*1580*/  CS2R R166, SRZ ;  /* 0x0000000000a67805 */ /* 0x000fe4000001ff00 */
[----:B------:R-:W-:Y:S01]  /*1590*/  CS2R R168, SRZ ;  /* 0x0000000000a87805 */ /* 0x000fe2000001ff00 */
[----:B------:R-:W-:Y:S01]  /*15a0*/  STL [R1+0x50], RZ ;  /* 0x000050ff01007387 */ /* 0x000fe20000100800 */
[----:B------:R-:W-:Y:S02]  /*15b0*/  CS2R R170, SRZ ;  /* 0x0000000000aa7805 */ /* 0x000fe4000001ff00 */
[----:B------:R-:W-:Y:S02]  /*15c0*/  CS2R R172, SRZ ;  /* 0x0000000000ac7805 */ /* 0x000fe4000001ff00 */
[----:B------:R-:W-:Y:S01]  /*15d0*/  CS2R R174, SRZ ;  /* 0x0000000000ae7805 */ /* 0x000fe2000001ff00 */
[----:B------:R-:W0:Y:S01]  /*15e0*/  SHFL.IDX PT, R0, R0, RZ, 0x1f ;  /* 0x00001fff00007589 */ /* 0x000e2200000e0000 */
[----:B------:R-:W-:-:S02]  /*15f0*/  CS2R R176, SRZ ;  /* 0x0000000000b07805 */ /* 0x000fc4000001ff00 */
[----:B------:R-:W-:Y:S02]  /*1600*/  CS2R R178, SRZ ;  /* 0x0000000000b27805 */ /* 0x000fe4000001ff00 */
[----:B------:R-:W-:Y:S01]  /*1610*/  CS2R R180, SRZ ;  /* 0x0000000000b47805 */ /* 0x000fe2000001ff00 */
[----:B------:R1:W-:Y:S01]  /*1620*/  STL [R1+0x4c], RZ ;  /* 0x00004cff01007387 */ /* 0x0003e20000100800 */
[----:B------:R-:W-:Y:S02]  /*1630*/  CS2R R182, SRZ ;  /* 0x0000000000b67805 */ /* 0x000fe4000001ff00 */
[----:B------:R-:W-:Y:S02]  /*1640*/  CS2R R184, SRZ ;  /* 0x0000000000b87805 */ /* 0x000fe4000001ff00 */
[----:B------:R-:W-:Y:S01]  /*1650*/  CS2R R186, SRZ ;  /* 0x0000000000ba7805 */ /* 0x000fe2000001ff00 */
[----:B------:R1:W-:Y:S01]  /*1660*/  STL [R1+0x48], RZ ;  /* 0x000048ff01007387 */ /* 0x0003e20000100800 */
        /* <DEDUP_REMOVED lines=14> */
[----:B------:R-:W-:Y:S02]  /*1750*/  CS2R R210, SRZ ;  /* 0x0000000000d27805 */ /* 0x000fe4000001ff00 */
[----:B0-----:R-:W-:Y:S01]  /*1760*/  R2UR UR9, R0 ;  /* 0x00000000000972ca */ /* 0x001fe200000e0000 */
[----:B------:R1:W-:Y:S01]  /*1770*/  STL [R1+0x38], RZ ;  /* 0x000038ff01007387 */ /* 0x0003e20000100800 */
[----:B------:R-:W-:Y:S01]  /*1780*/  IMAD.MOV.U32 R0, RZ, RZ, RZ ;  /* 0x000000ffff007224 */ /* 0x000fe200078e00ff */
[----:B------:R-:W-:-:S02]  /*1790*/  CS2R R212, SRZ ;  /* 0x0000000000d47805 */ /* 0x000fc4000001ff00 */
[----:B------:R-:W-:Y:S01]  /*17a0*/  CS2R R214, SRZ ;  /* 0x0000000000d67805 */ /* 0x000fe2000001ff00 */
[----:B------:R1:W-:Y:S01]  /*17b0*/  STL [R1+0x34], RZ ;  /* 0x000034ff01007387 */ /* 0x0003e20000100800 */
[----:B------:R-:W-:Y:S02]  /*17c0*/  CS2R R216, SRZ ;  /* 0x0000000000d87805 */ /* 0x000fe4000001ff00 */
[----:B------:R-:W-:Y:S02]  /*17d0*/  CS2R R218, SRZ ;  /* 0x0000000000da7805 */ /* 0x000fe4000001ff00 */
[----:B------:R-:W-:Y:S01]  /*17e0*/  CS2R R220, SRZ ;  /* 0x0000000000dc7805 */ /* 0x000fe2000001ff00 */
[----:B------:R1:W-:Y:S01]  /*17f0*/  STL [R1+0x30], RZ ;  /* 0x000030ff01007387 */ /* 0x0003e20000100800 */
[----:B------:R-:W-:Y:S02]  /*1800*/  CS2R R222, SRZ ;  /* 0x0000000000de7805 */ /* 0x000fe4000001ff00 */
[----:B------:R-:W-:Y:S01]  /*1810*/  CS2R R224, SRZ ;  /* 0x0000000000e07805 */ /* 0x000fe2000001ff00 */
[----:B------:R-:W-:Y:S01]  /*1820*/  IMAD.MOV.U32 R226, RZ, RZ, RZ ;  /* 0x000000ffffe27224 */ /* 0x000fe200078e00ff */
[----:B------:R1:W-:Y:S01]  /*1830*/  STL [R1+0x2c], RZ ;  /* 0x00002cff01007387 */ /* 0x0003e20000100800 */
[----:B------:R-:W-:Y:S01]  /*1840*/  ULEA.HI UR10, UR9, UR9, URZ, 0x1 ;  /* 0x00000009090a7291 */ /* 0x000fe2000f8f083f */
[----:B------:R-:W-:Y:S01]  /*1850*/  IMAD.U32 R227, RZ, RZ, UR4 ;  /* 0x00000004ffe37e24 */ /* 0x000fe2000f8e00ff */
[----:B------:R-:W-:Y:S01]  /*1860*/  CS2R R88, SRZ ;  /* 0x0000000000587805 */ /* 0x000fe2000001ff00 */
[----:B------:R1:W-:Y:S01]  /*1870*/  STL [R1+0x28], RZ ;  /* 0x000028ff01007387 */ /* 0x0003e20000100800 */
[----:B------:R-:W-:Y:S01]  /*1880*/  ULOP3.LUT UR10, UR10, 0x1ffffe, URZ, 0xc0, !UPT ;  /* 0x001ffffe0a0a7892 */ /* 0x000fe2000f8ec03f */
[----:B------:R-:W-:-:S02]  /*1890*/  CS2R R90, SRZ ;  /* 0x00000000005a7805 */ /* 0x000fc4000001ff00 */
[----:B------:R-:W-:Y:S01]  /*18a0*/  CS2R R92, SRZ ;  /* 0x00000000005c7805 */ /* 0x000fe2000001ff00 */
[----:B------:R1:W-:Y:S01]  /*18b0*/  STL [R1+0x24], RZ ;  /* 0x000024ff01007387 */ /* 0x0003e20000100800 */
[----:B------:R-:W-:Y:S01]  /*18c0*/  UIADD3 UR10, UR9, -UR10, URZ ;  /* 0x8000000a090a7290 */ /* 0x000fe2000fffe03f */
[----:B------:R-:W-:Y:S02]  /*18d0*/  CS2R R94, SRZ ;  /* 0x00000000005e7805 */ /* 0x000fe4000001ff00 */
[----:B------:R-:W-:Y:S01]  /*18e0*/  CS2R R96, SRZ ;  /* 0x0000000000607805 */ /* 0x000fe2000001ff00 */
[----:B------:R1:W-:Y:S01]  /*18f0*/  STL [R1+0x20], RZ ;  /* 0x000020ff01007387 */ /* 0x0003e20000100800 */
[----:B------:R-:W-:Y:S01]  /*1900*/  ULEA UR10, UR10, UR14, 0xb ;  /* 0x0000000e0a0a7291 */ /* 0x000fe2000f8e583f */
[----:B------:R-:W-:Y:S02]  /*1910*/  CS2R R98, SRZ ;  /* 0x0000000000627805 */ /* 0x000fe4000001ff00 */
[----:B------:R-:W-:Y:S01]  /*1920*/  CS2R R100, SRZ ;  /* 0x0000000000647805 */ /* 0x000fe2000001ff00 */
[----:B------:R1:W-:Y:S01]  /*1930*/  STL [R1+0x1c], RZ ;  /* 0x00001cff01007387 */ /* 0x0003e20000100800 */
[----:B------:R-:W-:Y:S01]  /*1940*/  UIADD3 UR10, UR10, 0x100, URZ ;  /* 0x000001000a0a7890 */ /* 0x000fe2000fffe03f */
[----:B------:R-:W-:-:S02]  /*1950*/  CS2R R102, SRZ ;  /* 0x0000000000667805 */ /* 0x000fc4000001ff00 */
[----:B------:R-:W-:Y:S01]  /*1960*/  CS2R R104, SRZ ;  /* 0x0000000000687805 */ /* 0x000fe2000001ff00 */
[----:B------:R1:W-:Y:S01]  /*1970*/  STL [R1+0x18], RZ ;  /* 0x000018ff01007387 */ /* 0x0003e20000100800 */
[----:B------:R-:W-:Y:S01]  /*1980*/  USHF.R.U32.HI UR10, URZ, 0x4, UR10 ;  /* 0x000000043f0a7899 */ /* 0x000fe2000801160a */
[----:B------:R-:W-:Y:S02]  /*1990*/  CS2R R106, SRZ ;  /* 0x00000000006a7805 */ /* 0x000fe4000001ff00 */
[----:B------:R-:W-:Y:S01]  /*19a0*/  CS2R R108, SRZ ;  /* 0x00000000006c7805 */ /* 0x000fe2000001ff00 */
[----:B------:R1:W-:Y:S01]  /*19b0*/  STL [R1+0x14], RZ ;  /* 0x000014ff01007387 */ /* 0x0003e20000100800 */
[----:B------:R-:W-:Y:S01]  /*19c0*/  ULOP3.LUT UR15, UR10, 0x3fff, URZ, 0xc0, !UPT ;  /* 0x00003fff0a0f7892 */ /* 0x000fe2000f8ec03f */
        /* <DEDUP_REMOVED lines=18> */
[----:B------:R1:W-:Y:S01]  /*1af0*/  STL [R1], RZ ;  /* 0x000000ff01007387 */ /* 0x0003e20000100800 */
[----:B------:R-:W-:-:S02]  /*1b00*/  CS2R R138, SRZ ;  /* 0x00000000008a7805 */ /* 0x000fc4000001ff00 */
[----:B------:R-:W-:Y:S02]  /*1b10*/  CS2R R140, SRZ ;  /* 0x00000000008c7805 */ /* 0x000fe4000001ff00 */
[----:B------:R-:W-:Y:S02]  /*1b20*/  CS2R R142, SRZ ;  /* 0x00000000008e7805 */ /* 0x000fe4000001ff00 */
[----:B------:R-:W-:Y:S02]  /*1b30*/  CS2R R144, SRZ ;  /* 0x0000000000907805 */ /* 0x000fe4000001ff00 */
[----:B------:R-:W-:Y:S02]  /*1b40*/  CS2R R146, SRZ ;  /* 0x0000000000927805 */ /* 0x000fe4000001ff00 */
[----:B------:R-:W-:Y:S02]  /*1b50*/  CS2R R148, SRZ ;  /* 0x0000000000947805 */ /* 0x000fe4000001ff00 */
[----:B------:R-:W-:-:S02]  /*1b60*/  CS2R R150, SRZ ;  /* 0x0000000000967805 */ /* 0x000fc4000001ff00 */
[----:B------:R-:W-:Y:S02]  /*1b70*/  CS2R R24, SRZ ;  /* 0x0000000000187805 */ /* 0x000fe4000001ff00 */
[----:B------:R-:W-:Y:S02]  /*1b80*/  CS2R R26, SRZ ;  /* 0x00000000001a7805 */ /* 0x000fe4000001ff00 */
[----:B------:R-:W-:Y:S02]  /*1b90*/  CS2R R28, SRZ ;  /* 0x00000000001c7805 */ /* 0x000fe4000001ff00 */
[----:B----4-:R-:W-:Y:S02]  /*1ba0*/  CS2R R30, SRZ ;  /* 0x00000000001e7805 */ /* 0x010fe4000001ff00 */
[----:B------:R-:W-:Y:S02]  /*1bb0*/  CS2R R32, SRZ ;  /* 0x0000000000207805 */ /* 0x000fe4000001ff00 */
        /* <DEDUP_REMOVED lines=26> */
[----:B------:R-:W-:Y:S01]  /*1d60*/  CS2R R86, SRZ ;  /* 0x0000000000567805 */ /* 0x000fe2000001ff00 */
[----:B-1----:R-:W-:Y:S06]  /*1d70*/  @!P0 BRA `(.L_x_17) ;  /* 0x0000001000608947 */ /* 0x002fec0003800000 */
[----:B------:R-:W-:-:S06]  /*1d80*/  UISETP.NE.AND UP0, UPT, UR23, 0x3, UPT ;  /* 0x000000031700788c */ /* 0x000fcc000bf05270 */
[----:B------:R-:W-:-:S13]  /*1d90*/  PLOP3.LUT P1, PT, PT, PT, UP0, 0x80, 0x0 ;  /* 0x000000000000781c */ /* 0x000fda0003f2f008 */
[----:B------:R-:W-:Y:S05]  /*1da0*/  @!P1 BRA `(.L_x_18) ;  /* 0x0000000000049947 */ /* 0x000fea0003800000 */
[----:B------:R-:W-:Y:S01]  /*1db0*/  BPT.TRAP 0x1 ;  /* 0x000000040000795c */ /* 0x000fe20000300000 */
.L_x_18:
[----:B------:R-:W-:Y:S01]  /*1dc0*/  ULEA UR7, UR5, UR14, 0x3 ;  /* 0x0000000e05077291 */ /* 0x000fe2000f8e183f */
[----:B------:R-:W-:-:S05]  /*1dd0*/  IMAD.U32 R0, RZ, RZ, UR4 ;  /* 0x00000004ff007e24 */ /* 0x000fca000f8e00ff */
[----:B------:R-:W-:-:S04]  /*1de0*/  SHF.L.U32 R0, R0, 0x1f, RZ ;  /* 0x0000001f00007819 */ /* 0x000fc800000006ff */
[----:B------:R0:W1:Y:S01]  /*1df0*/  SYNCS.PHASECHK.TRANS64.TRYWAIT P0, [UR7], R0 ;  /* 0x00000000ff0075a7 */ /* 0x0000620008000147 */
[----:B------:R-:W-:Y:S05]  /*1e00*/  @!P1 BRA `(.L_x_19) ;  /* 0x0000000000049947 */ /* 0x000fea0003800000 */
[----:B------:R-:W-:Y:S01]  /*1e10*/  BPT.TRAP 0x1 ;  /* 0x000000040000795c */ /* 0x000fe20000300000 */
.L_x_19:
[----:B------:R2:W-:Y:S01]  /*1e20*/  STL [R1+0x74], RZ ;  /* 0x000074ff01007387 */ /* 0x0005e20000100800 */
[----:B------:R-:W-:Y:S01]  /*1e30*/  UMOV UR6, 0x1 ;  /* 0x0000000100067882 */ /* 0x000fe20000000000 */
[----:B-1----:R-:W-:Y:S05]  /*1e40*/  @P0 BRA `(.L_x_20) ;  /* 0x0000000000080947 */ /* 0x002fea0003800000 */
[----:B------:R-:W1:Y:S02]  /*1e50*/  SYNCS.PHASECHK.TRANS64.TRYWAIT P0, [UR7], R0 ;  /* 0x00000000ff0075a7 */ /* 0x000e640008000147 */
[----:B-1----:R-:W-:Y:S05]  /*1e60*/  @!P0 BRA `(.L_x_21) ;  /* 0x000000e400888947 */ /* 0x002fea0003800000 */
.L_x_20:
[----:B------:R3:W-:Y:S01]  /*1e70*/  STL [R1+0x70], RZ ;  /* 0x000070ff01007387 */ /* 0x0007e20000100800 */
[----:B------:R-:W-:Y:S01]  /*1e80*/  UIADD3 UR7, UR14, 0xa100, URZ ;  /* 0x0000a1000e077890 */ /* 0x000fe2000fffe03f */
[----:B------:R-:W-:Y:S01]  /*1e90*/  WARPGROUP.ARRIVE ;  /* 0x00000000000079c5 */ /* 0x000fe20000000000 */
[----:B------:R-:W-:Y:S01]  /*1ea0*/  ULOP3.LUT UR8, UR15, 0x10000, URZ, 0xfc, !UPT ;  /* 0x000100000f087892 */ /* 0x000fe2000f8efc3f */
[----:B------:R3:W-:Y:S01]  /*1eb0*/  STL [R1+0x6c], RZ ;  /* 0x00006cff01007387 */ /* 0x0007e20000100800 */
[----:B------:R-:W-:Y:S01]  /*1ec0*/  USHF.R.U32.HI UR7, URZ, 0x4, UR7 ;  /* 0x000000043f077899 */ /* 0x000fe20008011607 */
[----:B01----:R-:W-:Y:S01]  /*1ed0*/  IMAD.MOV.U32 R0, RZ, RZ, RZ ;  /* 0x000000ffff007224 */ /* 0x003fe200078e00ff */
[----:B------:R-:W-:Y:S01]  /*1ee0*/  ULEA UR8, UR5, UR8, 0x9 ;  /* 0x0000000805087291 */ /* 0x000fe2000f8e483f */
[----:B------:R3:W-:Y:S01]  /*1ef0*/  STL [R1+0x68], RZ ;  /* 0x000068ff01007387 */ /* 0x0007e20000100800 */
[----:B------:R-:W-:Y:S01]  /*1f00*/  ULOP3.LUT UR7, UR7, 0x3fff, URZ, 0xc0, !UPT ;  /* 0x00003fff07077892 */ /* 0x000fe2000f8ec03f */
[----:B------:R-:W-:Y:S01]  /*1f10*/  CS2R R2, SRZ ;  /* 0x0000000000027805 */ /* 0x000fe2000001ff00 */
[----:B------:R-:W-:Y:S01]  /*1f20*/  UMOV UR9, 0xc0000010 ;  /* 0xc000001000097882 */ /* 0x000fe20000000000 */
[----:B------:R3:W-:Y:S01]  /*1f30*/  STL [R1+0x64], RZ ;  /* 0x000064ff01007387 */ /* 0x0007e20000100800 */
[----:B------:R-:W-:Y:S01]  /*1f40*/  ULOP3.LUT UR7, UR7, 0x10000, URZ, 0xfc, !UPT ;  /* 0x0001000007077892 */ /* 0x000fe2000f8efc3f */
[----:B------:R-:W-:Y:S01]  /*1f50*/  CS2R R4, SRZ ;  /* 0x0000000000047805 */ /* 0x000fe2000001ff00 */
[----:B------:R-:W-:Y:S01]  /*1f60*/  UMOV UR11, 0xc0000010 ;  /* 0xc0000010000b7882 */ /* 0x000fe20000000000 */
[----:B------:R3:W-:Y:S01]  /*1f70*/  STL [R1+0x60], RZ ;  /* 0x000060ff01007387 */ /* 0x0007e20000100800 */
[----:B------:R-:W-:Y:S01]  /*1f80*/  ULEA UR10, UR5, UR7, 0x8 ;  /* 0x00000007050a7291 */ /* 0x000fe2000f8e403f */
[----:B------:R-:W-:-:S02]  /*1f90*/  CS2R R6, SRZ ;  /* 0x0000000000067805 */ /* 0x000fc4000001ff00 */
[----:B------:R-:W-:Y:S01]  /*1fa0*/  CS2R R8, SRZ ;  /* 0x0000000000087805 */ /* 0x000fe2000001ff00 */
[----:B------:R3:W-:Y:S01]  /*1fb0*/  STL [R1+0x5c], RZ ;  /* 0x00005cff01007387 */ /* 0x0007e20000100800 */
[----:B------:R-:W-:Y:S01]  /*1fc0*/  ULDC UR7, c[0x0][0x50c] ;  /* 0x0001430000077ab9 */ /* 0x000fe20000000800 */
[----:B------:R-:W-:Y:S01]  /*1fd0*/  CS2R R10, SRZ ;  /* 0x00000000000a7805 */ /* 0x000fe2000001ff00 */
[----:B------:R-:W-:Y:S01]  /*1fe0*/  UISETP.NE.AND UP0, UPT, UR7, 0x1, UPT ;  /* 0x000000010700788c */ /* 0x000fe2000bf05270 */
[----:B------:R3:W-:Y:S01]  /*1ff0*/  STL [R1+0x58], RZ ;  /* 0x000058ff01007387 */ /* 0x0007e20000100800 */
[----:B------:R-:W-:Y:S01]  /*2000*/  CS2R R12, SRZ ;  /* 0x00000000000c7805 */ /* 0x000fe2000001ff00 */
[----:B------:R-:W-:Y:S01]  /*2010*/  QGMMA.64x128x32.F32.E5M2.E5M2 R88, gdesc[UR8], RZ, !UPT ;  /* 0x01e00000085879f3 */ /* 0x000fe2000c7038ff */
[----:B------:R-:W-:Y:S01]  /*2020*/  USEL UR7, URZ, 0x1, UP0 ;  /* 0x000000013f077887 */ /* 0x000fe20008000000 */
[----:B------:R3:W-:Y:S01]  /*2030*/  STL [R1+0x54], RZ ;  /* 0x000054ff01007387 */ /* 0x0007e20000100800 */
[----:B------:R-:W-:Y:S01]  /*2040*/  UIADD3 UR8, UR8, 0x100, URZ ;  /* 0x0000010008087890 */ /* 0x000fe2000fffe03f */
[----:B------:R-:W-:Y:S01]  /*2050*/  CS2R R14, SRZ ;  /* 0x00000000000e7805 */ /* 0x000fe2000001ff00 */
[----:B------:R-:W-:Y:S01]  /*2060*/  UMOV UR9, 0xc0000010 ;  /* 0xc000001000097882 */ /* 0x000fe20000000000 */
[----:B------:R3:W-:Y:S01]  /*2070*/  STL [R1+0x50], RZ ;  /* 0x000050ff01007387 */ /* 0x0007e20000100800 */
[----:B------:R-:W-:-:S02]  /*2080*/  ISETP.NE.AND P0, PT, RZ, UR7, PT ;  /* 0x00000007ff007c0c */ /* 0x000fc4000bf05270 */
[----:B------:R-:W-:Y:S02]  /*2090*/  CS2R R16, SRZ ;  /* 0x0000000000107805 */ /* 0x000fe4000001ff00 */
[----:B------:R-:W-:Y:S01]  /*20a0*/  CS2R R18, SRZ ;  /* 0x0000000000127805 */ /* 0x000fe2000001ff00 */
[----:B------:R3:W-:Y:S01]  /*20b0*/  STL [R1+0x4c], RZ ;  /* 0x00004cff01007387 */ /* 0x0007e20000100800 */
[----:B------:R-:W-:Y:S01]  /*20c0*/  CS2R R20, SRZ ;  /* 0x0000000000147805 */ /* 0x000fe2000001ff00 */
[----:B------:R-:W-:Y:S01]  /*20d0*/  QGMMA.64x128x32.F32.E5M2.E5M2 R24, gdesc[UR8], RZ, !UPT, gsb0 ;  /* 0x01e00000081879f3 */ /* 0x000fe2000c0038ff */
[----:B------:R-:W-:Y:S01]  /*20e0*/  CS2R R22, SRZ ;  /* 0x0000000000167805 */ /* 0x000fe2000001ff00 */
[----:B------:R3:W-:Y:S01]  /*20f0*/  STL [R1+0x48], RZ ;  /* 0x000048ff01007387 */ /* 0x0007e20000100800 */
[----:B------:R-:W-:Y:S02]  /*2100*/  CS2R R152, SRZ ;  /* 0x0000000000987805 */ /* 0x000fe4000001ff00 */
        /* <DEDUP_REMOVED lines=47> */
[----:B------:R-:W-:Y:S01]  /*2400*/  CS2R R224, SRZ ;  /* 0x0000000000e07805 */ /* 0x000fe2000001ff00 */
[----:B------:R-:W-:Y:S02]  /*2410*/  IMAD.MOV.U32 R226, RZ, RZ, RZ ;  /* 0x000000ffffe27224 */ /* 0x000fe400078e00ff */
[----:B------:R3:W-:Y:S04]  /*2420*/  STL [R1+0x14], RZ ;  /* 0x000014ff01007387 */ /* 0x0007e80000100800 */
[----:B------:R3:W-:Y:S04]  /*2430*/  STL [R1+0x10], RZ ;  /* 0x000010ff01007387 */ /* 0x0007e80000100800 */
[----:B------:R3:W-:Y:S04]  /*2440*/  STL [R1+0xc], RZ ;  /* 0x00000cff01007387 */ /* 0x0007e80000100800 */
[----:B------:R3:W-:Y:S04]  /*2450*/  STL [R1+0x8], RZ ;  /* 0x000008ff01007387 */ /* 0x0007e80000100800 */
[----:B------:R3:W-:Y:S04]  /*2460*/  STL [R1+0x4], RZ ;  /* 0x000004ff01007387 */ /* 0x0007e80000100800 */
[----:B------:R3:W-:Y:S01]  /*2470*/  STL [R1], RZ ;  /* 0x000000ff01007387 */ /* 0x0007e20000100800 */
[----:B------:R-:W-:Y:S05]  /*2480*/  @!P0 BRA `(.L_x_22) ;  /* 0x0000000800808947 */ /* 0x000fea0003800000 */
[----:B------:R-:W-:Y:S02]  /*2490*/  WARPGROUP.DEPBAR.LE gsb0, 0x0 ;  /* 0x00008000000079c5 */ /* 0x000fe40000010000 */
[----:B------:R-:W-:-:S01]  /*24a0*/  FADD R227, RZ, R58 ;  /* 0x0000003affe37221 */ /* 0x000fc20000000000 */
[----:B------:R-:W-:Y:S01]  /*24b0*/  FADD R226, RZ, R88 ;  /* 0x00000058ffe27221 */ /* 0x000fe20000000000 */
[----:B------:R-:W-:-:S01]  /*24c0*/  FADD R225, RZ, R89 ;  /* 0x00000059ffe17221 */ /* 0x000fc20000000000 */
[----:B------:R-:W-:Y:S01]  /*24d0*/  FADD R224, RZ, R90 ;  /* 0x0000005affe07221 */ /* 0x000fe20000000000 */
[----:B------:R-:W-:-:S01]  /*24e0*/  FADD R223, RZ, R91 ;  /* 0x0000005bffdf7221 */ /* 0x000fc20000000000 */
[----:B------:R0:W-:Y:S01]  /*24f0*/  STL [R1], R227 ;  /* 0x000000e301007387 */ /* 0x0001e20000100800 */
[----:B------:R-:W-:-:S01]  /*2500*/  FADD R222, RZ, R92 ;  /* 0x0000005cffde7221 */ /* 0x000fc20000000000 */
[----:B------:R-:W-:Y:S01]  /*2510*/  FADD R221, RZ, R93 ;  /* 0x0000005dffdd7221 */ /* 0x000fe20000000000 */
[----:B------:R-:W-:-:S01]  /*2520*/  FADD R220, RZ, R94 ;  /* 0x0000005effdc7221 */ /* 0x000fc20000000000 */
[----:B------:R-:W-:Y:S01]  /*2530*/  FADD R219, RZ, R95 ;  /* 0x0000005fffdb7221 */ /* 0x000fe20000000000 */
[----:B------:R-:W-:-:S01]  /*2540*/  FADD R218, RZ, R96 ;  /* 0x00000060ffda7221 */ /* 0x000fc20000000000 */
[----:B------:R-:W-:Y:S01]  /*2550*/  FADD R217, RZ, R97 ;  /* 0x00000061ffd97221 */ /* 0x000fe20000000000 */
[----:B------:R-:W-:-:S01]  /*2560*/  FADD R216, RZ, R98 ;  /* 0x00000062ffd87221 */ /* 0x000fc20000000000 */
[----:B------:R-:W-:Y:S01]  /*2570*/  FADD R215, RZ, R99 ;  /* 0x00000063ffd77221 */ /* 0x000fe20000000000 */
[----:B------:R-:W-:-:S01]  /*2580*/  FADD R214, RZ, R100 ;  /* 0x00000064ffd67221 */ /* 0x000fc20000000000 */
[----:B0-----:R-:W-:Y:S01]  /*2590*/  FADD R227, RZ, R59 ;  /* 0x0000003bffe37221 */ /* 0x001fe20000000000 */
[----:B------:R-:W-:-:S01]  /*25a0*/  FADD R213, RZ, R101 ;  /* 0x00000065ffd57221 */ /* 0x000fc20000000000 */
[----:B------:R-:W-:Y:S01]  /*25b0*/  FADD R212, RZ, R102 ;  /* 0x00000066ffd47221 */ /* 0x000fe20000000000 */
[----:B------:R-:W-:-:S01]  /*25c0*/  FADD R211, RZ, R103 ;  /* 0x00000067ffd37221 */ /* 0x000fc20000000000 */
[----:B------:R-:W-:Y:S01]  /*25d0*/  FADD R210, RZ, R104 ;  /* 0x00000068ffd27221 */ /* 0x000fe20000000000 */
[----:B------:R0:W-:Y:S01]  /*25e0*/  STL [R1+0x4], R227 ;  /* 0x000004e301007387 */ /* 0x0001e20000100800 */
        /* <DEDUP_REMOVED lines=93> */
[----:B------:R-:W-:Y:S01]  /*2bc0*/  UMOV UR6, URZ ;  /* 0x0000003f00067c82 */ /* 0x000fe20008000000 */
[----:B0-----:R-:W-:-:S05]  /*2bd0*/  FADD R227, RZ, R66 ;  /* 0x00000042ffe37221 */ /* 0x001fca0000000000 */
[----:B------:R0:W-:Y:S02]  /*2be0*/  STL [R1+0x20], R227 ;  /* 0x000020e301007387 */ /* 0x0001e40000100800 */
        /* <DEDUP_REMOVED lines=42> */
.L_x_22:
[----:B------:R-:W-:-:S04]  /*2e90*/  UIADD3 UR18, UR5, 0x1, URZ ;  /* 0x0000000105127890 */ /* 0x000fc8000fffe03f */
[----:B------:R-:W-:-:S04]  /*2ea0*/  UISETP.NE.AND UP0, UPT, UR18, 0x5, UPT ;  /* 0x000000051200788c */ /* 0x000fc8000bf05270 */
[----:B------:R-:W-:Y:S02]  /*2eb0*/  USEL UR8, URZ, 0x1, UP0 ;  /* 0x000000013f087887 */ /* 0x000fe40008000000 */
[----:B------:R-:W-:Y:S02]  /*2ec0*/  USEL UR18, UR18, URZ, UP0 ;  /* 0x0000003f12127287 */ /* 0x000fe40008000000 */
[----:B------:R-:W-:-:S06]  /*2ed0*/  ULOP3.LUT UR8, UR4, UR8, URZ, 0x3c, !UPT ;  /* 0x0000000804087292 */ /* 0x000fcc000f8e3c3f */
[----:B0-----:R-:W-:Y:S01]  /*2ee0*/  IMAD.U32 R227, RZ, RZ, UR8 ;  /* 0x00000008ffe37e24 */ /* 0x001fe2000f8e00ff */
[----:B------:R-:W-:-:S06]  /*2ef0*/  UMOV UR8, 0x1 ;  /* 0x0000000100087882 */ /* 0x000fcc0000000000 */
.L_x_17:
[----:B------:R-:W-:-:S04]  /*2f00*/  UISETP.LT.AND UP0, UPT, UR12, 0x1, UPT ;  /* 0x000000010c00788c */ /* 0x000fc8000bf01270 */
[----:B------:R-:W-:-:S04]  /*2f10*/  USEL UR9, UR12, 0x1, UP0 ;  /* 0x000000010c097887 */ /* 0x000fc80008000000 */
[----:B------:R-:W-:-:S04]  /*2f20*/  UIADD3 UR9, UR12, -UR9, URZ ;  /* 0x800000090c097290 */ /* 0x000fc8000fffe03f */
[----:B------:R-:W-:-:S06]  /*2f30*/  UISETP.GE.AND UP0, UPT, UR9, 0x1, UPT ;  /* 0x000000010900788c */ /* 0x000fcc000bf06270 */
[----:B------:R-:W-:-:S13]  /*2f40*/  PLOP3.LUT P0, PT, PT, PT, UP0, 0x80, 0x0 ;  /* 0x000000000000781c */ /* 0x000fda0003f0f008 */
[----:B------:R-:W-:Y:S05]  /*2f50*/  @!P0 BRA `(.L_x_23) ;  /* 0x00000010009c8947 */ /* 0x000fea0003800000 */
[----:B------:R-:W-:Y:S01]  /*2f60*/  IMAD.U32 R228, RZ, RZ, UR9 ;  /* 0x00000009ffe47e24 */ /* 0x000fe2000f8e00ff */
[----:B------:R-:W-:Y:S01]  /*2f70*/  UMOV UR19, UR5 ;  /* 0x0000000500137c82 */ /* 0x000fe20008000000 */
[----:B------:R-:W-:-:S05]  /*2f80*/  ULDC UR24, c[0x0][0x50c] ;  /* 0x0001430000187ab9 */ /* 0x000fca0000000800 */
.L_x_31:
[----:B------:R-:W-:-:S06]  /*2f90*/  UISETP.NE.AND UP0, UPT, UR23, 0x3, UPT ;  /* 0x000000031700788c */ /* 0x000fcc000bf05270 */
[----:B------:R-:W-:-:S13]  /*2fa0*/  PLOP3.LUT P1, PT, PT, PT, UP0, 0x80, 0x0 ;  /* 0x000000000000781c */ /* 0x000fda0003f2f008 */
[----:B-1---5:R-:W-:Y:S05]  /*2fb0*/  @!P1 BRA `(.L_x_24) ;  /* 0x0000000000049947 */ /* 0x022fea0003800000 */
[----:B------:R-:W-:Y:S01]  /*2fc0*/  BPT.TRAP 0x1 ;  /* 0x000000040000795c */ /* 0x000fe20000300000 */
.L_x_24:
[----:B------:R-:W0:Y:S01]  /*2fd0*/  S2UR UR9, SR_CgaCtaId ;  /* 0x00000000000979c3 */ /* 0x000e220000008800 */
[----:B------:R-:W-:Y:S01]  /*2fe0*/  UMOV UR14, 0x400 ;  /* 0x00000400000e7882 */ /* 0x000fe20000000000 */
[----:B------:R-:W-:Y:S01]  /*2ff0*/  SHF.L.U32 R229, R227, 0x1f, RZ ;  /* 0x0000001fe3e57819 */ /* 0x000fe200000006ff */
[----:B0-----:R-:W-:-:S04]  /*3000*/  ULEA UR14, UR9, UR14, 0x18 ;  /* 0x0000000e090e7291 */ /* 0x001fc8000f8ec03f */
[----:B------:R-:W-:-:S09]  /*3010*/  ULEA UR9, UR18, UR14, 0x3 ;  /* 0x0000000e12097291 */ /* 0x000fd2000f8e183f */
[----:B------:R0:W1:Y:S01]  /*3020*/  SYNCS.PHASECHK.TRANS64.TRYWAIT P0, [UR9], R229 ;  /* 0x000000e5ff0075a7 */ /* 0x0000620008000149 */
[----:B------:R-:W-:Y:S05]  /*3030*/  @!P1 BRA `(.L_x_25) ;  /* 0x0000000000049947 */ /* 0x000fea0003800000 */
[----:B------:R-:W-:Y:S01]  /*3040*/  BPT.TRAP 0x1 ;  /* 0x000000040000795c */ /* 0x000fe20000300000 */
.L_x_25:
[----:B-1----:R-:W-:Y:S05]  /*3050*/  @P0 BRA `(.L_x_26) ;  /* 0x0000000000080947 */ /* 0x002fea0003800000 */
[----:B------:R-:W1:Y:S02]  /*3060*/  SYNCS.PHASECHK.TRANS64.TRYWAIT P0, [UR9], R229 ;  /* 0x000000e5ff0075a7 */ /* 0x000e640008000149 */
[----:B-1----:R-:W-:Y:S05]  /*3070*/  @!P0 BRA `(.L_x_27) ;  /* 0x000000d4001c8947 */ /* 0x002fea0003800000 */
.L_x_26:
[----:B------:R-:W-:Y:S01]  /*3080*/  UIADD3 UR9, UR14, 0xa100, URZ ;  /* 0x0000a1000e097890 */ /* 0x000fe2000fffe03f */
[----:B------:R-:W-:Y:S01]  /*3090*/  WARPGROUP.ARRIVE ;  /* 0x00000000000079c5 */ /* 0x000fe20000000000 */
[----:B------:R-:W-:Y:S02]  /*30a0*/  UISETP.NE.AND UP0, UPT, UR7, URZ, UPT ;  /* 0x0000003f0700728c */ /* 0x000fe4000bf05270 */
[----:B------:R-:W-:Y:S02]  /*30b0*/  USHF.R.U32.HI UR9, URZ, 0x4, UR9 ;  /* 0x000000043f097899 */ /* 0x000fe40008011609 */
[----:B------:R-:W-:Y:S02]  /*30c0*/  USEL UR8, UR8, URZ, !UP0 ;  /* 0x0000003f08087287 */ /* 0x000fe4000c000000 */
[----:B------:R-:W-:Y:S02]  /*30d0*/  ULOP3.LUT UR9, UR9, 0x3fff, URZ, 0xc0, !UPT ;  /* 0x00003fff09097892 */ /* 0x000fe4000f8ec03f */
[----:B------:R-:W-:-:S02]  /*30e0*/  ULOP3.LUT UR7, UR15, 0x10000, URZ, 0xfc, !UPT ;  /* 0x000100000f077892 */ /* 0x000fc4000f8efc3f */
[----:B------:R-:W-:Y:S02]  /*30f0*/  ULOP3.LUT UR9, UR9, 0x10000, URZ, 0xfc, !UPT ;  /* 0x0001000009097892 */ /* 0x000fe4000f8efc3f */
[----:B------:R-:W-:Y:S02]  /*3100*/  UISETP.NE.U32.AND UP0, UPT, UR8, URZ, UPT ;  /* 0x0000003f0800728c */ /* 0x000fe4000bf05070 */
[----:B------:R-:W-:Y:S02]  /*3110*/  ULEA UR8, UR18, UR7, 0x9 ;  /* 0x0000000712087291 */ /* 0x000fe4000f8e483f */
[----:B------:R-:W-:Y:S01]  /*3120*/  ULEA UR10, UR18, UR9, 0x8 ;  /* 0x00000009120a7291 */ /* 0x000fe2000f8e403f */
[----:B------:R-:W-:Y:S02]  /*3130*/  UMOV UR11, 0xc0000010 ;  /* 0xc0000010000b7882 */ /* 0x000fe40000000000 */
[----:B------:R-:W-:Y:S01]  /*3140*/  UMOV UR9, 0xc0000010 ;  /* 0xc000001000097882 */ /* 0x000fe20000000000 */
[----:B------:R-:W-:-:S05]  /*3150*/  UIADD3 UR6, UR6, 0x1, URZ ;  /* 0x0000000106067890 */ /* 0x000fca000fffe03f */
[----:B------:R-:W-:Y:S01]  /*3160*/  QGMMA.64x128x32.F32.E5M2.E5M2 R88, gdesc[UR8], R88, UP0 ;  /* 0x01e00000085879f3 */ /* 0x000fe2000bf03858 */
[----:B------:R-:W-:Y:S01]  /*3170*/  UIADD3 UR8, UR8, 0x100, URZ ;  /* 0x0000010008087890 */ /* 0x000fe2000fffe03f */
[----:B------:R-:W-:-:S10]  /*3180*/  UMOV UR9, 0xc0000010 ;  /* 0xc000001000097882 */ /* 0x000fd40000000000 */
[----:B------:R-:W-:Y:S01]  /*3190*/  QGMMA.64x128x32.F32.E5M2.E5M2 R24, gdesc[UR8], R24, UP0, gsb0 ;  /* 0x01e00000081879f3 */ /* 0x000fe2000b803818 */
[----:B------:R-:W-:-:S04]  /*31a0*/  UISETP.NE.AND UP0, UPT, UR6, UR24, UPT ;  /* 0x000000180600728c */ /* 0x000fc8000bf05270 */
[----:B------:R-:W-:-:S06]  /*31b0*/  USEL UR7, URZ, 0x1, UP0 ;  /* 0x000000013f077887 */ /* 0x000fcc0008000000 */
[----:B------:R-:W-:Y:S01]  /*31c0*/  ISETP.NE.AND P0, PT, RZ, UR7, PT ;  /* 0x00000007ff007c0c */ /* 0x000fe2000bf05270 */
[----:B------:R-:W-:-:S12]  /*31d0*/  WARPGROUP.DEPBAR.LE gsb0, 0x1 ;  /* 0x00008000000079c5 */ /* 0x000fd80000010100 */
[----:B------:R-:W-:Y:S05]  /*31e0*/  @!P0 BRA `(.L_x_28) ;  /* 0x0000000c00808947 */ /* 0x000fea0003800000 */
[----:B------:R-:W-:Y:S02]  /*31f0*/  WARPGROUP.DEPBAR.LE gsb0, 0x0 ;  /* 0x00008000000079c5 */ /* 0x000fe40000010000 */
[----:B------:R-:W-:-:S01]  /*3200*/  FADD R226, R88, R226 ;  /* 0x000000e258e27221 */ /* 0x000fc20000000000 */
[----:B------:R-:W-:Y:S01]  /*3210*/  FADD R225, R89, R225 ;  /* 0x000000e159e17221 */ /* 0x000fe20000000000 */
[----:B------:R1:W-:Y:S01]  /*3220*/  STL [R1+0x90], R227 ;  /* 0x000090e301007387 */ /* 0x0003e20000100800 */
[----:B------:R-:W-:-:S01]  /*3230*/  FADD R224, R90, R224 ;  /* 0x000000e05ae07221 */ /* 0x000fc20000000000 */
[----:B------:R-:W-:Y:S01]  /*3240*/  FADD R223, R91, R223 ;  /* 0x000000df5bdf7221 */ /* 0x000fe20000000000 */
[----:B------:R-:W-:-:S01]  /*3250*/  FADD R222, R92, R222 ;  /* 0x000000de5cde7221 */ /* 0x000fc20000000000 */
[----:B------:R-:W-:Y:S01]  /*3260*/  FADD R221, R93, R221 ;  /* 0x000000dd5ddd7221 */ /* 0x000fe20000000000 */
[----:B-1----:R-:W4:Y:S04]  /*3270*/  LDL.LU R227, [R1+0x30] ;  /* 0x0000300001e37983 */ /* 0x002f280000300800 */
[----:B------:R1:W-:Y:S01]  /*3280*/  STL [R1+0x94], R226 ;  /* 0x000094e201007387 */ /* 0x0003e20000100800 */
[----:B------:R-:W-:-:S01]  /*3290*/  FADD R220, R94, R220 ;  /* 0x000000dc5edc7221 */ /* 0x000fc20000000000 */
[----:B------:R-:W-:-:S02]  /*32a0*/  FADD R219, R95, R219 ;  /* 0x000000db5fdb7221 */ /* 0x000fc40000000000 */
[----:B-1----:R-:W2:Y:S04]  /*32b0*/  LDL.LU R226, [R1+0x2c] ;  /* 0x00002c0001e27983 */ /* 0x002ea80000300800 */
[----:B------:R1:W-:Y:S01]  /*32c0*/  STL [R1+0x98], R225 ;  /* 0x000098e101007387 */ /* 0x0003e20000100800 */
[----:B------:R-:W-:-:S03]  /*32d0*/  FADD R218, R96, R218 ;  /* 0x000000da60da7221 */ /* 0x000fc60000000000 */
[----:B-1----:R-:W3:Y:S04]  /*32e0*/  LDL.LU R225, [R1+0x28] ;  /* 0x0000280001e17983 */ /* 0x002ee80000300800 */
        /* <DEDUP_REMOVED lines=9> */
[----:B------:R1:W-:Y:S04]  /*3380*/  STL [R1+0xa8], R221 ;  /* 0x0000a8dd01007387 */ /* 0x0003e80000100800 */
        /* <DEDUP_REMOVED lines=12> */
[----:B-1----:R-:W3:Y:S01]  /*3450*/  LDL.LU R215, [R1] ;  /* 0x0000000001d77983 */ /* 0x002ee20000300800 */
[----:B------:R-:W-:-:S01]  /*3460*/  FADD R214, R100, R214 ;  /* 0x000000d664d67221 */ /* 0x000fc20000000000 */
[----:B------:R-:W-:Y:S01]  /*3470*/  FADD R213, R101, R213 ;  /* 0x000000d565d57221 */ /* 0x000fe20000000000 */
[----:B------:R-:W-:-:S01]  /*3480*/  FADD R212, R102, R212 ;  /* 0x000000d466d47221 */ /* 0x000fc20000000000 */
[----:B------:R-:W-:Y:S01]  /*3490*/  FADD R211, R103, R211 ;  /* 0x000000d367d37221 */ /* 0x000fe20000000000 */
[----:B------:R-:W-:-:S01]  /*34a0*/  FADD R210, R104, R210 ;  /* 0x000000d268d27221 */ /* 0x000fc20000000000 */
[----:B------:R-:W-:Y:S01]  /*34b0*/  STL [R1+0xc4], R214 ;  /* 0x0000c4d601007387 */ /* 0x000fe20000100800 */
        /* <DEDUP_REMOVED lines=11> */
[----:B------:R1:W-:Y:S01]  /*3570*/  STL [R1+0xd0], R211 ;  /* 0x0000d0d301007387 */ /* 0x0003e20000100800 */
[----:B------:R-:W-:-:S01]  /*3580*/  FADD R200, R114, R200 ;  /* 0x000000c872c87221 */ /* 0x000fc20000000000 */
[----:B------:R-:W-:Y:S01]  /*3590*/  FADD R199, R115, R199 ;  /* 0x000000c773c77221 */ /* 0x000fe20000000000 */
        /* <DEDUP_REMOVED lines=69> */
[----:B-----5:R-:W-:Y:S01]  /*39f0*/  FADD R0, R57, R0 ;  /* 0x0000000039007221 */ /* 0x020fe20000000000 */
[----:B----4-:R-:W-:-:S01]  /*3a00*/  FADD R227, R70, R227 ;  /* 0x000000e346e37221 */ /* 0x010fc20000000000 */
[----:B--2---:R-:W-:Y:S01]  /*3a10*/  FADD R226, R69, R226 ;  /* 0x000000e245e27221 */ /* 0x004fe20000000000 */
[----:B---3--:R-:W-:-:S01]  /*3a20*/  FADD R225, R68, R225 ;  /* 0x000000e144e17221 */ /* 0x008fc20000000000 */
        /* <DEDUP_REMOVED lines=9> */
[----:B------:R-:W-:-:S05]  /*3ac0*/  FADD R215, R58, R215 ;  /* 0x000000d73ad77221 */ /* 0x000fca0000000000 */
[----:B------:R2:W-:Y:S04]  /*3ad0*/  STL [R1], R215 ;  /* 0x000000d701007387 */ /* 0x0005e80000100800 */
[----:B------:R3:W-:Y:S04]  /*3ae0*/  STL [R1+0x4], R216 ;  /* 0x000004d801007387 */ /* 0x0007e80000100800 */
        /* <DEDUP_REMOVED lines=8> */
[----:B-1----:R-:W4:Y:S04]  /*3b70*/  LDL.LU R211, [R1+0x34] ;  /* 0x0000340001d37983 */ /* 0x002f280000300800 */
[----:B------:R1:W-:Y:S04]  /*3b80*/  STL [R1+0x28], R225 ;  /* 0x000028e101007387 */ /* 0x0003e80000100800 */
[----:B------:R-:W4:Y:S04]  /*3b90*/  LDL.LU R212, [R1+0x38] ;  /* 0x0000380001d47983 */ /* 0x000f280000300800 */
[----:B------:R1:W-:Y:S04]  /*3ba0*/  STL [R1+0x2c], R226 ;  /* 0x00002ce201007387 */ /* 0x0003e80000100800 */
[----:B------:R-:W4:Y:S04]  /*3bb0*/  LDL.LU R213, [R1+0x3c] ;  /* 0x00003c0001d57983 */ /* 0x000f280000300800 */
[----:B------:R1:W-:Y:S04]  /*3bc0*/  STL [R1+0x30], R227 ;  /* 0x000030e301007387 */ /* 0x0003e80000100800 */
[----:B------:R-:W4:Y:S04]  /*3bd0*/  LDL.LU R214, [R1+0x40] ;  /* 0x0000400001d67983 */ /* 0x000f280000300800 */
[----:B--2---:R-:W2:Y:S04]  /*3be0*/  LDL.LU R215, [R1+0x44] ;  /* 0x0000440001d77983 */ /* 0x004ea80000300800 */
[----:B---3--:R-:W3:Y:S04]  /*3bf0*/  LDL.LU R216, [R1+0x48] ;  /* 0x0000480001d87983 */ /* 0x008ee80000300800 */
[----:B----4-:R-:W4:Y:S04]  /*3c00*/  LDL.LU R217, [R1+0x4c] ;  /* 0x00004c0001d97983 */ /* 0x010f280000300800 */
[----:B0-----:R-:W4:Y:S04]  /*3c10*/  LDL.LU R218, [R1+0x50] ;  /* 0x0000500001da7983 */ /* 0x001f280000300800 */
[----:B------:R-:W4:Y:S04]  /*3c20*/  LDL.LU R219, [R1+0x54] ;  /* 0x0000540001db7983 */ /* 0x000f280000300800 */
[----:B------:R-:W4:Y:S04]  /*3c30*/  LDL.LU R220, [R1+0x58] ;  /* 0x0000580001dc7983 */ /* 0x000f280000300800 */
[----:B------:R-:W4:Y:S04]  /*3c40*/  LDL.LU R221, [R1+0x5c] ;  /* 0x00005c0001dd7983 */ /* 0x000f280000300800 */
[----:B------:R-:W4:Y:S04]  /*3c50*/  LDL.LU R222, [R1+0x60] ;  /* 0x0000600001de7983 */ /* 0x000f280000300800 */
[----:B------:R-:W4:Y:S04]  /*3c60*/  LDL.LU R223, [R1+0x64] ;  /* 0x0000640001df7983 */ /* 0x000f280000300800 */
[----:B------:R-:W4:Y:S04]  /*3c70*/  LDL.LU R224, [R1+0x68] ;  /* 0x0000680001e07983 */ /* 0x000f280000300800 */
[----:B-1----:R-:W4:Y:S04]  /*3c80*/  LDL.LU R225, [R1+0x6c] ;  /* 0x00006c0001e17983 */ /* 0x002f280000300800 */
[----:B------:R-:W4:Y:S04]  /*3c90*/  LDL.LU R226, [R1+0x70] ;  /* 0x0000700001e27983 */ /* 0x000f280000300800 */
[----:B------:R-:W4:Y:S01]  /*3ca0*/  LDL.LU R227, [R1+0x74] ;  /* 0x0000740001e37983 */ /* 0x000f220000300800 */
[----:B------:R-:W-:-:S05]  /*3cb0*/  FADD R211, R71, R211 ;  /* 0x000000d347d37221 */ /* 0x000fca0000000000 */
[----:B------:R0:W-:Y:S01]  /*3cc0*/  STL [R1+0x34], R211 ;  /* 0x000034d301007387 */ /* 0x0001e20000100800 */
[----:B------:R-:W-:-:S03]  /*3cd0*/  FADD R212, R72, R212 ;  /* 0x000000d448d47221 */ /* 0x000fc60000000000 */
[----:B0-----:R1:W5:Y:S01]  /*3ce0*/  LDL.LU R211, [R1+0xd0] ;  /* 0x0000d00001d37983 */ /* 0x0013620000300800 */
[----:B------:R-:W-:-:S03]  /*3cf0*/  FADD R213, R73, R213 ;  /* 0x000000d549d57221 */ /* 0x000fc60000000000 */
[----:B------:R0:W-:Y:S01]  /*3d00*/  STL [R1+0x38], R212 ;  /* 0x000038d401007387 */ /* 0x0001e20000100800 */
[----:B------:R-:W-:-:S01]  /*3d10*/  FADD R214, R74, R214 ;  /* 0x000000d64ad67221 */ /* 0x000fc20000000000 */
[----:B--2---:R-:W-:Y:S02]  /*3d20*/  FADD R215, R75, R215 ;  /* 0x000000d74bd77221 */ /* 0x004fe40000000000 */
[----:B0-----:R1:W5:Y:S01]  /*3d30*/  LDL.LU R212, [R1+0xcc] ;  /* 0x0000cc0001d47983 */ /* 0x0013620000300800 */
[----:B---3--:R-:W-:-:S03]  /*3d40*/  FADD R216, R76, R216 ;  /* 0x000000d84cd87221 */ /* 0x008fc60000000000 */
[----:B------:R0:W-:Y:S01]  /*3d50*/  STL [R1+0x3c], R213 ;  /* 0x00003cd501007387 */ /* 0x0001e20000100800 */
[----:B----4-:R-:W-:-:S03]  /*3d60*/  FADD R217, R77, R217 ;  /* 0x000000d94dd97221 */ /* 0x010fc60000000000 */
[----:B0-----:R1:W5:Y:S01]  /*3d70*/  LDL.LU R213, [R1+0xc8] ;  /* 0x0000c80001d57983 */ /* 0x0013620000300800 */
[----:B------:R-:W-:-:S03]  /*3d80*/  FADD R218, R78, R218 ;  /* 0x000000da4eda7221 */ /* 0x000fc60000000000 */
[----:B------:R0:W-:Y:S01]  /*3d90*/  STL [R1+0x40], R214 ;  /* 0x000040d601007387 */ /* 0x0001e20000100800 */
[----:B------:R-:W-:-:S01]  /*3da0*/  FADD R219, R79, R219 ;  /* 0x000000db4fdb7221 */ /* 0x000fc20000000000 */
[----:B------:R-:W-:Y:S02]  /*3db0*/  FADD R220, R80, R220 ;  /* 0x000000dc50dc7221 */ /* 0x000fe40000000000 */
[----:B0-----:R1:W5:Y:S04]  /*3dc0*/  LDL.LU R214, [R1+0xc4] ;  /* 0x0000c40001d67983 */ /* 0x0013680000300800 */
[----:B------:R0:W-:Y:S01]  /*3dd0*/  STL [R1+0x44], R215 ;  /* 0x000044d701007387 */ /* 0x0001e20000100800 */
[----:B------:R-:W-:-:S01]  /*3de0*/  FADD R221, R81, R221 ;  /* 0x000000dd51dd7221 */ /* 0x000fc20000000000 */
[----:B------:R-:W-:-:S02]  /*3df0*/  FADD R222, R82, R222 ;  /* 0x000000de52de7221 */ /* 0x000fc40000000000 */
[----:B0-----:R1:W5:Y:S04]  /*3e00*/  LDL.LU R215, [R1+0xc0] ;  /* 0x0000c00001d77983 */ /* 0x0013680000300800 */
[----:B------:R0:W-:Y:S01]  /*3e10*/  STL [R1+0x48], R216 ;  /* 0x000048d801007387 */ /* 0x0001e20000100800 */
[----:B------:R-:W-:-:S03]  /*3e20*/  FADD R223, R83, R223 ;  /* 0x000000df53df7221 */ /* 0x000fc60000000000 */
        /* <DEDUP_REMOVED lines=13> */
[----:B------:R0:W-:Y:S04]  /*3f00*/  STL [R1+0x5c], R221 ;  /* 0x00005cdd01007387 */ /* 0x0001e80000100800 */
        /* <DEDUP_REMOVED lines=12> */
[----:B0-----:R1:W5:Y:S01]  /*3fd0*/  LDL.LU R227, [R1+0x90] ;  /* 0x0000900001e37983 */ /* 0x0013620000300800 */
[----:B------:R-:W-:-:S05]  /*3fe0*/  UMOV UR6, URZ ;  /* 0x0000003f00067c82 */ /* 0x000fca0008000000 */
.L_x_28:
[----:B------:R-:W-:Y:S05]  /*3ff0*/  @!P1 BRA `(.L_x_29) ;  /* 0x0000000000049947 */ /* 0x000fea0003800000 */
[----:B------:R-:W-:Y:S01]  /*4000*/  BPT.TRAP 0x1 ;  /* 0x000000040000795c */ /* 0x000fe20000300000 */
.L_x_29:
[----:B------:R4:W-:Y:S04]  /*4010*/  STL [R1+0x94], R2 ;  /* 0x0000940201007387 */ /* 0x0009e80000100800 */
[----:B----4-:R-:W4:Y:S04]  /*4020*/  LDL R2, [R1+0x78] ;  /* 0x0000780001027983 */ /* 0x010f280000100800 */
[----:B-----5:R0:W-:Y:S04]  /*4030*/  STL [R1+0x90], R0 ;  /* 0x0000900001007387 */ /* 0x0201e80000100800 */
[----:B0-----:R-:W2:Y:S01]  /*4040*/  LDL R0, [R1+0x7c] ;  /* 0x00007c0001007983 */ /* 0x001ea20000100800 */
[----:B------:R-:W-:Y:S01]  /*4050*/  IMAD.U32 R229, RZ, RZ, UR19 ;  /* 0x00000013ffe57e24 */ /* 0x000fe2000f8e00ff */
[----:B----4-:R-:W-:-:S02]  /*4060*/  ISETP.NE.AND P0, PT, R2, RZ, PT ;  /* 0x000000ff0200720c */ /* 0x010fc40003f05270 */
[----:B------:R0:W5:Y:S11]  /*4070*/  LDL.LU R2, [R1+0x94] ;  /* 0x0000940001027983 */ /* 0x0001760000300800 */
[----:B------:R-:W-:-:S05]  /*4080*/  @P0 LEA R229, R229, UR14, 0x3 ;  /* 0x0000000ee5e50c11 */ /* 0x000fca000f8e18ff */
[----:B------:R-:W-:-:S05]  /*4090*/  @P0 VIADD R229, R229, 0x28 ;  /* 0x00000028e5e50836 */ /* 0x000fca0000000000 */
[----:B--2---:R-:W-:Y:S02]  /*40a0*/  @P0 PRMT R229, R0, 0x654, R229 ;  /* 0x0000065400e50816 */ /* 0x004fe400000000e5 */
[----:B------:R0:W5:Y:S01]  /*40b0*/  LDL.LU R0, [R1+0x90] ;  /* 0x0000900001007983 */ /* 0x0001620000300800 */
[----:B------:R-:W-:Y:S01]  /*40c0*/  UISETP.GT.U32.AND UP0, UPT, UR13, 0x1, UPT ;  /* 0x000000010d00788c */ /* 0x000fe2000bf04070 */
[----:B------:R0:W-:Y:S05]  /*40d0*/  @P0 SYNCS.ARRIVE.TRANS64.RED.A1T0 RZ, [R229+URZ], RZ ;  /* 0x000000ffe5ff09a7 */ /* 0x0001ea000810043f */
[----:B------:R-:W-:-:S13]  /*40e0*/  PLOP3.LUT P0, PT, PT, PT, UP0, 0x80, 0x0 ;  /* 0x000000000000781c */ /* 0x000fda0003f0f008 */
[----:B0-----:R-:W-:Y:S05]  /*40f0*/  @P0 BRA `(.L_x_30) ;  /* 0x0000000000040947 */ /* 0x001fea0003800000 */
[----:B------:R-:W-:Y:S01]  /*4100*/  BPT.TRAP 0x1 ;  /* 0x000000040000795c */ /* 0x000fe20000300000 */
.L_x_30:
[----:B------:R-:W-:Y:S01]  /*4110*/  UIADD3 UR18, UR18, 0x1, URZ ;  /* 0x0000000112127890 */ /* 0x000fe2000fffe03f */
[C---:B------:R-:W-:Y:S01]  /*4120*/  ISETP.GT.AND P0, PT, R228.reuse, 0x1, PT ;  /* 0x00000001e400780c */ /* 0x040fe20003f04270 */
[----:B------:R-:W-:Y:S01]  /*4130*/  UIADD3 UR19, UR19, 0x1, URZ ;  /* 0x0000000113137890 */ /* 0x000fe2000fffe03f */
[----:B------:R-:W-:Y:S01]  /*4140*/  VIADD R228, R228, 0xffffffff ;  /* 0xffffffffe4e47836 */ /* 0x000fe20000000000 */
[----:B------:R-:W-:Y:S02]  /*4150*/  UISETP.NE.AND UP0, UPT, UR18, 0x5, UPT ;  /* 0x000000051200788c */ /* 0x000fe4000bf05270 */
[----:B------:R-:W-:Y:S02]  /*4160*/  UISETP.NE.AND UP1, UPT, UR19, 0x5, UPT ;  /* 0x000000051300788c */ /* 0x000fe4000bf25270 */
[----:B------:R-:W-:Y:S02]  /*4170*/  USEL UR8, URZ, 0x1, UP0 ;  /* 0x000000013f087887 */ /* 0x000fe40008000000 */
[----:B------:R-:W-:-:S02]  /*4180*/  USEL UR18, UR18, URZ, UP0 ;  /* 0x0000003f12127287 */ /* 0x000fc40008000000 */
[----:B------:R-:W-:Y:S02]  /*4190*/  USEL UR19, UR19, URZ, UP1 ;  /* 0x0000003f13137287 */ /* 0x000fe40008800000 */
[----:B------:R-:W-:Y:S01]  /*41a0*/  LOP3.LUT R227, R227, UR8, RZ, 0x3c, !PT ;  /* 0x00000008e3e37c12 */ /* 0x000fe2000f8e3cff */
[----:B------:R-:W-:Y:S01]  /*41b0*/  UMOV UR8, 0x1 ;  /* 0x0000000100087882 */ /* 0x000fe20000000000 */
[----:B------:R-:W-:Y:S08]  /*41c0*/  @P0 BRA `(.L_x_31) ;  /* 0xffffffec00700947 */ /* 0x000ff0000383ffff */
.L_x_23:
[----:B------:R-:W-:-:S04]  /*41d0*/  UISETP.NE.AND UP0, UPT, UR6, URZ, UPT ;  /* 0x0000003f0600728c */ /* 0x000fc8000bf05270 */
[----:B------:R-:W-:-:S06]  /*41e0*/  USEL UR6, URZ, 0x1, !UP0 ;  /* 0x000000013f067887 */ /* 0x000fcc000c000000 */
[----:B------:R-:W-:-:S13]  /*41f0*/  ISETP.NE.AND P0, PT, RZ, UR6, PT ;  /* 0x00000006ff007c0c */ /* 0x000fda000bf05270 */
[----:B------:R-:W-:Y:S05]  /*4200*/  @!P0 BRA `(.L_x_32) ;  /* 0x0000000c00dc8947 */ /* 0x000fea0003800000 */
[----:B------:R-:W4:Y:S04]  /*4210*/  LDL.LU R227, [R1+0x74] ;  /* 0x0000740001e37983 */ /* 0x000f280000300800 */
[----:B----4-:R0:W-:Y:S04]  /*4220*/  STL [R1+0x90], R227 ;  /* 0x000090e301007387 */ /* 0x0101e80000100800 */
[----:B0-----:R-:W4:Y:S04]  /*4230*/  LDL.LU R227, [R1+0x70] ;  /* 0x0000700001e37983 */ /* 0x001f280000300800 */
        /* <DEDUP_REMOVED lines=55> */
[----:B0-----:R-:W4:Y:S01]  /*45b0*/  LDL.LU R227, [R1] ;  /* 0x0000000001e37983 */ /* 0x001f220000300800 */
[----:B------:R-:W-:-:S02]  /*45c0*/  WARPGROUP.DEPBAR.LE gsb0, 0x0 ;  /* 0x00008000000079c5 */ /* 0x000fc40000010000 */
[----:B------:R-:W-:Y:S01]  /*45d0*/  FADD R226, R88, R226 ;  /* 0x000000e258e27221 */ /* 0x000fe20000000000 */
        /* <DEDUP_REMOVED lines=95> */
[----:B-----5:R-:W-:Y:S01]  /*4bd0*/  FADD R2, R56, R2 ;  /* 0x0000000238027221 */ /* 0x020fe20000000000 */
[----:B------:R-:W-:Y:S01]  /*4be0*/  FADD R0, R57, R0 ;  /* 0x0000000039007221 */ /* 0x000fe20000000000 */
[----:B----4-:R-:W-:-:S05]  /*4bf0*/  FADD R227, R58, R227 ;  /* 0x000000e33ae37221 */ /* 0x010fca0000000000 */
[----:B------:R0:W-:Y:S04]  /*4c00*/  STL [R1], R227 ;  /* 0x000000e301007387 */ /* 0x0001e80000100800 */
[----:B0-----:R-:W4:Y:S02]  /*4c10*/  LDL.LU R227, [R1+0x100] ;  /* 0x0001000001e37983 */ /* 0x001f240000300800 */
[----:B----4-:R-:W-:-:S05]  /*4c20*/  FADD R227, R59, R227 ;  /* 0x000000e33be37221 */ /* 0x010fca0000000000 */
[----:B------:R0:W-:Y:S04]  /*4c30*/  STL [R1+0x4], R227 ;  /* 0x000004e301007387 */ /* 0x0001e80000100800 */
        /* <DEDUP_REMOVED lines=83> */
[----:B------:R0:W-:Y:S02]  /*5170*/  STL [R1+0x74], R227 ;  /* 0x000074e301007387 */ /* 0x0001e40000100800 */
.L_x_32:
[----:B------:R-:W-:Y:S02]  /*5180*/  WARPGROUP.DEPBAR.LE gsb0, 0x0 ;  /* 0x00008000000079c5 */ /* 0x000fe40000010000 */
[----:B------:R-:W4:Y:S02]  /*5190*/  LDC R24, c[0x0][0x28c] ;  /* 0x0000a300ff187b82 */ /* 0x000f240000000800 */
[----:B----4-:R-:W-:-:S13]  /*51a0*/  ISETP.GE.AND P0, PT, R24, 0x1, PT ;  /* 0x000000011800780c */ /* 0x010fda0003f06270 */
[----:B------:R-:W-:Y:S05]  /*51b0*/  @!P0 BRA `(.L_x_33) ;  /* 0x0000000000648947 */ /* 0x000fea0003800000 */
[----:B------:R-:W-:-:S06]  /*51c0*/  UISETP.NE.AND UP0, UPT, UR23, 0x3, UPT ;  /* 0x000000031700788c */ /* 0x000fcc000bf05270 */
[----:B------:R-:W-:-:S13]  /*51d0*/  PLOP3.LUT P0, PT, PT, PT, UP0, 0x80, 0x0 ;  /* 0x000000000000781c */ /* 0x000fda0003f0f008 */
[----:B------:R-:W-:Y:S05]  /*51e0*/  @!P0 BRA `(.L_x_34) ;  /* 0x0000000000048947 */ /* 0x000fea0003800000 */
[----:B------:R-:W-:Y:S01]  /*51f0*/  BPT.TRAP 0x1 ;  /* 0x000000040000795c */ /* 0x000fe20000300000 */
.L_x_34:
[----:B0-----:R-:W4:Y:S01]  /*5200*/  LDL R227, [R1+0x78] ;  /* 0x0000780001e37983 */ /* 0x001f220000100800 */
[----:B------:R-:W-:Y:S01]  /*5210*/  BSSY B0, `(.L_x_35) ;  /* 0x000000f000007945 */ /* 0x000fe20003800000 */
[----:B----4-:R-:W-:-:S13]  /*5220*/  ISETP.NE.AND P0, PT, R227, RZ, PT ;  /* 0x000000ffe300720c */ /* 0x010fda0003f05270 */
[----:B------:R-:W-:Y:S05]  /*5230*/  @!P0 BRA `(.L_x_36) ;  /* 0x0000000000308947 */ /* 0x000fea0003800000 */
[----:B------:R-:W4:Y:S01]  /*5240*/  LDL R227, [R1+0x7c] ;  /* 0x00007c0001e37983 */ /* 0x000f220000100800 */
[----:B------:R-:W-:-:S04]  /*5250*/  UISETP.LT.AND UP0, UPT, UR12, 0x1, UPT ;  /* 0x000000010c00788c */ /* 0x000fc8000bf01270 */
[----:B------:R-:W-:-:S04]  /*5260*/  USEL UR8, UR12, 0x1, UP0 ;  /* 0x000000010c087887 */ /* 0x000fc80008000000 */
[----:B------:R-:W-:-:S04]  /*5270*/  UIADD3 UR8, UR5, UR12, -UR8 ;  /* 0x0000000c05087290 */ /* 0x000fc8000fffe808 */
[----:B------:R-:W-:-:S04]  /*5280*/  UIMAD.WIDE.U32 UR6, UR8, -0x33333333, URZ ;  /* 0xcccccccd080678a5 */ /* 0x000fc8000f8e003f */
[----:B------:R-:W-:-:S04]  /*5290*/  USHF.R.U32.HI UR6, URZ, 0x2, UR7 ;  /* 0x000000023f067899 */ /* 0x000fc80008011607 */
[----:B------:R-:W-:-:S04]  /*52a0*/  UIMAD UR8, UR6, -0x5, UR8 ;  /* 0xfffffffb060878a4 */ /* 0x000fc8000f8e0208 */
[----:B------:R-:W-:-:S04]  /*52b0*/  ULEA UR8, UR8, UR14, 0x3 ;  /* 0x0000000e08087291 */ /* 0x000fc8000f8e183f */
[----:B------:R-:W-:-:S06]  /*52c0*/  UIADD3 UR8, UR8, 0x28, URZ ;  /* 0x0000002808087890 */ /* 0x000fcc000fffe03f */
[----:B------:R-:W-:-:S05]  /*52d0*/  IMAD.U32 R24, RZ, RZ, UR8 ;  /* 0x00000008ff187e24 */ /* 0x000fca000f8e00ff */
[----:B----4-:R-:W-:-:S04]  /*52e0*/  PRMT R24, R227, 0x654, R24 ;  /* 0x00000654e3187816 */ /* 0x010fc80000000018 */
[----:B------:R0:W-:Y:S03]  /*52f0*/  SYNCS.ARRIVE.TRANS64.RED.A1T0 RZ, [R24+URZ], RZ ;  /* 0x000000ff18ff79a7 */ /* 0x0001e6000810043f */
.L_x_36:
[----:B------:R-:W-:Y:S05]  /*5300*/  BSYNC B0 ;  /* 0x0000000000007941 */ /* 0x000fea0003800000 */
.L_x_35:
[----:B------:R-:W-:-:S06]  /*5310*/  UISETP.GT.U32.AND UP0, UPT, UR13, 0x1, UPT ;  /* 0x000000010d00788c */ /* 0x000fcc000bf04070 */
[----:B------:R-:W-:-:S13]  /*5320*/  PLOP3.LUT P0, PT, PT, PT, UP0, 0x80, 0x0 ;  /* 0x000000000000781c */ /* 0x000fda0003f0f008 */
[----:B------:R-:W-:Y:S05]  /*5330*/  @P0 BRA `(.L_x_33) ;  /* 0x0000000000040947 */ /* 0x000fea0003800000 */
[----:B------:R-:W-:Y:S01]  /*5340*/  BPT.TRAP 0x1 ;  /* 0x000000040000795c */ /* 0x000fe20000300000 */
.L_x_33:
[----:B-----5:R4:W-:Y:S01]  /*5350*/  STL [R1+0x94], R2 ;  /* 0x0000940201007387 */ /* 0x0209e20000100800 */
[----:B------:R-:W1:Y:S01]  /*5360*/  LDC R29, c[0x0][0x288] ;  /* 0x0000a200ff1d7b82 */ /* 0x000e620000000800 */
[----:B------:R-:W-:Y:S02]  /*5370*/  UIADD3 UR9, UR12, UR5, URZ ;  /* 0x000000050c097290 */ /* 0x000fe4000fffe03f */
[----:B------:R-:W-:Y:S01]  /*5380*/  USHF.R.S32.HI UR10, URZ, 0x1f, UR22 ;  /* 0x0000001f3f0a7899 */ /* 0x000fe20008011416 */
[----:B------:R-:W-:Y:S01]  /*5390*/  ULDC.64 UR6, c[0x0][0x5d0] ;  /* 0x0001740000067ab9 */ /* 0x000fe20000000a00 */
[----:B------:R-:W-:Y:S01]  /*53a0*/  ULDC UR11, c[0x0][0x284] ;  /* 0x0000a100000b7ab9 */ /* 0x000fe20000000800 */
[----:B----4-:R-:W4:Y:S04]  /*53b0*/  LDL.LU R2, [R1+0x88] ;  /* 0x0000880001027983 */ /* 0x010f280000300800 */
[----:B------:R2:W-:Y:S04]  /*53c0*/  STL [R1+0x90], R0 ;  /* 0x0000900001007387 */ /* 0x0005e80000100800 */
[----:B0-----:R-:W3:Y:S01]  /*53d0*/  LDL.LU R227, [R1+0x8c] ;  /* 0x00008c0001e37983 */ /* 0x001ee20000300800 */
[----:B--2---:R-:W0:Y:S02]  /*53e0*/  S2R R0, SR_TID.X ;  /* 0x0000000000007919 */ /* 0x004e240000002100 */
[----:B0-----:R-:W-:-:S02]  /*53f0*/  SHF.R.U32.HI R24, RZ, 0x2, R0 ;  /* 0x00000002ff187819 */ /* 0x001fc40000011600 */
[----:B------:R-:W-:Y:S02]  /*5400*/  LOP3.LUT R26, R0, 0x60, RZ, 0xc0, !PT ;  /* 0x00000060001a7812 */ /* 0x000fe400078ec0ff */
[----:B------:R-:W-:Y:S02]  /*5410*/  SHF.R.U32.HI R27, RZ, 0x7, R0 ;  /* 0x00000007ff1b7819 */ /* 0x000fe40000011600 */
[----:B------:R-:W-:Y:S02]  /*5420*/  LOP3.LUT R25, R24, 0x7, RZ, 0xc0, !PT ;  /* 0x0000000718197812 */ /* 0x000fe400078ec0ff */
[----:B------:R-:W-:Y:S02]  /*5430*/  SHF.R.U32.HI R28, RZ, 0x1, R26 ;  /* 0x00000001ff1c7819 */ /* 0x000fe4000001161a */
[----:B------:R-:W-:Y:S02]  /*5440*/  LOP3.LUT R24, R27, 0x1, RZ, 0xc0, !PT ;  /* 0x000000011b187812 */ /* 0x000fe400078ec0ff */
[----:B------:R-:W-:Y:S01]  /*5450*/  IADD3 R27, RZ, -R28, -R25 ;  /* 0x8000001cff1b7210 */ /* 0x000fe20007ffe819 */
[----:B------:R-:W-:-:S02]  /*5460*/  IMAD.SHL.U32 R32, R0, 0x2, RZ ;  /* 0x0000000200207824 */ /* 0x000fc400078e00ff */
[C---:B------:R-:W-:Y:S02]  /*5470*/  IMAD.SHL.U32 R26, R24.reuse, 0x40, RZ ;  /* 0x00000040181a7824 */ /* 0x040fe400078e00ff */
[----:B------:R-:W-:Y:S01]  /*5480*/  IMAD R42, R24, -0x40, R27 ;  /* 0xffffffc0182a7824 */ /* 0x000fe200078e021b */
[----:B------:R-:W-:Y:S01]  /*5490*/  LOP3.LUT R24, R0, 0x3, RZ, 0xc0, !PT ;  /* 0x0000000300187812 */ /* 0x000fe200078ec0ff */
[----:B----4-:R-:W-:Y:S02]  /*54a0*/  IMAD.SHL.U32 R41, R2, 0x80, RZ ;  /* 0x0000008002297824 */ /* 0x010fe400078e00ff */
[----:B------:R0:W5:Y:S04]  /*54b0*/  LDL.LU R2, [R1+0x94] ;  /* 0x0000940001027983 */ /* 0x0001680000300800 */
[----:B------:R0:W5:Y:S01]  /*54c0*/  LDL.LU R0, [R1+0x90] ;  /* 0x0000900001007983 */ /* 0x0001620000300800 */
[----:B------:R-:W-:Y:S01]  /*54d0*/  LOP3.LUT R43, R26, 0x40, R25, 0xe2, !PT ;  /* 0x000000401a2b7812 */ /* 0x000fe200078ee219 */
[----:B---3--:R-:W-:Y:S01]  /*54e0*/  IMAD.SHL.U32 R25, R227, 0x100, RZ ;  /* 0x00000100e3197824 */ /* 0x008fe200078e00ff */
[----:B------:R-:W-:Y:S01]  /*54f0*/  UISETP.GT.U32.AND UP0, UPT, UR9, 0x4, UPT ;  /* 0x000000040900788c */ /* 0x000fe2000bf04070 */
[C---:B-1----:R-:W-:Y:S01]  /*5500*/  ISETP.GE.AND P0, PT, R41.reuse, R29, PT ;  /* 0x0000001d2900720c */ /* 0x042fe20003f06270 */
[----:B------:R-:W-:Y:S01]  /*5510*/  UIMAD UR5, UR10, UR6, URZ ;  /* 0x000000060a0572a4 */ /* 0x000fe2000f8e023f */
[----:B------:R-:W-:Y:S01]  /*5520*/  LOP3.LUT R32, R41, 0x6, R32, 0xf8, !PT ;  /* 0x0000000629207812 */ /* 0x000fe200078ef820 */
[----:B------:R-:W-:Y:S01]  /*5530*/  UISETP.LT.U32.AND UP0, UPT, UR12, 0x5, UP0 ;  /* 0x000000050c00788c */ /* 0x000fe20008701070 */
[----:B------:R-:W-:Y:S01]  /*5540*/  ISETP.GE.OR P0, PT, R25, UR11, P0 ;  /* 0x0000000b19007c0c */ /* 0x000fe20008706670 */
[----:B------:R-:W-:Y:S01]  /*5550*/  UISETP.GE.U32.AND UP1, UPT, UR12, 0x5, UPT ;  /* 0x000000050c00788c */ /* 0x000fe2000bf26070 */
[----:B------:R-:W-:Y:S01]  /*5560*/  IMAD.U32 R27, RZ, RZ, UR6 ;  /* 0x00000006ff1b7e24 */ /* 0x000fe2000f8e00ff */
[----:B------:R-:W-:Y:S01]  /*5570*/  UIMAD UR8, UR22, UR7, UR5 ;  /* 0x00000007160872a4 */ /* 0x000fe2000f8e0205 */
[----:B------:R-:W-:Y:S01]  /*5580*/  SHF.R.S32.HI R33, RZ, 0x1f, R32 ;  /* 0x0000001fff217819 */ /* 0x000fe20000011420 */
[----:B------:R-:W-:-:S02]  /*5590*/  UIMAD.WIDE.U32 UR6, UR9, -0x33333333, URZ ;  /* 0xcccccccd090678a5 */ /* 0x000fc4000f8e003f */
[----:B------:R-:W-:Y:S02]  /*55a0*/  USEL UR5, URZ, 0x1, !UP0 ;  /* 0x000000013f057887 */ /* 0x000fe4000c000000 */
[----:B------:R-:W-:Y:S01]  /*55b0*/  USHF.R.U32.HI UR6, URZ, 0x2, UR7 ;  /* 0x000000023f067899 */ /* 0x000fe20008011607 */
[----:B------:R-:W-:Y:S01]  /*55c0*/  IMAD.WIDE.U32 R26, R27, UR22, R32 ;  /* 0x000000161b1a7c25 */ /* 0x000fe2000f8e0020 */
[----:B------:R-:W-:Y:S01]  /*55d0*/  ULOP3.LUT UR4, UR4, UR5, URZ, 0x3c, !UPT ;  /* 0x0000000504047292 */ /* 0x000fe2000f8e3c3f */
[----:B------:R-:W-:Y:S02]  /*55e0*/  IADD3 R42, -R25, UR11, R42 ;  /* 0x0000000b192a7c10 */ /* 0x000fe4000fffe12a */
[----:B------:R-:W-:Y:S01]  /*55f0*/  IMAD.WIDE R38, R227, 0x100, RZ ;  /* 0x00000100e3267825 */ /* 0x000fe200078e02ff */
[----:B------:R-:W-:Y:S02]  /*5600*/  UIMAD UR5, UR6, -0x5, UR9 ;  /* 0xfffffffb060578a4 */ /* 0x000fe4000f8e0209 */
[----:B------:R-:W-:Y:S01]  /*5610*/  @UP1 ULOP3.LUT UR4, UR4, 0x1, UR6, 0x78, !UPT ;  /* 0x0000000104041892 */ /* 0x000fe2000f8e7806 */
[----:B------:R-:W-:-:S02]  /*5620*/  IMAD R24, R24, -0x2, R29 ;  /* 0xfffffffe18187824 */ /* 0x000fc400078e021d */
[----:B------:R-:W-:Y:S01]  /*5630*/  VIADD R27, R27, UR8 ;  /* 0x000000081b1b7c36 */ /* 0x000fe20008000000 */
[----:B------:R-:W-:Y:S01]  /*5640*/  LOP3.LUT R43, R38, R43, R28, 0xfe, !PT ;  /* 0x0000002b262b7212 */ /* 0x000fe200078efe1c */
[----:B------:R-:W-:Y:S02]  /*5650*/  IMAD.IADD R41, R24, 0x1, -R41 ;  /* 0x0000000118297824 */ /* 0x000fe400078e0a29 */
[----:B------:R-:W-:Y:S01]  /*5660*/  IMAD.MOV.U32 R40, RZ, RZ, -0x1 ;  /* 0xffffffffff287424 */ /* 0x000fe200078e00ff */
[----:B0-----:R-:W-:Y:S06]  /*5670*/  @P0 BRA `(.L_x_37) ;  /* 0x0000008c00fc0947 */ /* 0x001fec0003800000 */
[----:B------:R-:W0:Y:S01]  /*5680*/  LDC.64 R28, c[0x0][0x5c8] ;  /* 0x00017200ff1c7b82 */ /* 0x000e220000000a00 */
[----:B------:R-:W-:Y:S01]  /*5690*/  ULDC.64 UR6, c[0x0][0x5c0] ;  /* 0x0001700000067ab9 */ /* 0x000fe20000000a00 */
[----:B------:R-:W-:Y:S01]  /*56a0*/  BSSY B0, `(.L_x_37) ;  /* 0x00008fc000007945 */ /* 0x000fe20003800000 */
[-C--:B0-----:R-:W-:Y:S01]  /*56b0*/  IMAD R24, R39, R28.reuse, RZ ;  /* 0x0000001c27187224 */ /* 0x081fe200078e02ff */
[----:B------:R-:W-:Y:S01]  /*56c0*/  SHF.L.U64.HI R34, R28, 0x3, R29 ;  /* 0x000000031c227819 */ /* 0x000fe2000001021d */
[----:B------:R-:W-:-:S04]  /*56d0*/  IMAD.WIDE.U32 R26, R43, R28, R26 ;  /* 0x0000001c2b1a7225 */ /* 0x000fc800078e001a */
[----:B------:R-:W-:Y:S01]  /*56e0*/  IMAD R25, R43, R29, R24 ;  /* 0x0000001d2b197224 */ /* 0x000fe200078e0218 */
[----:B------:R-:W-:Y:S01]  /*56f0*/  IADD3 R24, P3, R26, UR6, RZ ;  /* 0x000000061a187c10 */ /* 0x000fe2000ff7e0ff */
[C---:B------:R-:W-:Y:S01]  /*5700*/  IMAD.SHL.U32 R35, R28.reuse, 0x8, RZ ;  /* 0x000000081c237824 */ /* 0x040fe200078e00ff */
[----:B------:R-:W-:Y:S01]  /*5710*/  LEA R30, P2, R28, R26, 0x7 ;  /* 0x0000001a1c1e7211 */ /* 0x000fe200078438ff */
[----:B------:R-:W-:-:S03]  /*5720*/  IMAD.IADD R27, R27, 0x1, R25 ;  /* 0x000000011b1b7824 */ /* 0x000fc600078e0219 */
[----:B------:R-:W-:Y:S02]  /*5730*/  IADD3 R26, P1, P0, R26, UR6, R35 ;  /* 0x000000061a1a7c10 */ /* 0x000fe4000f83e023 */
[----:B------:R-:W-:Y:S02]  /*5740*/  IADD3.X R25, R27, UR7, RZ, P3, !PT ;  /* 0x000000071b197c10 */ /* 0x000fe40009ffe4ff */
[----:B------:R-:W-:Y:S02]  /*5750*/  FSETP.NEU.AND P3, PT, RZ, UR21, PT ;  /* 0x00000015ff007c0b */ /* 0x000fe4000bf6d000 */
[----:B------:R-:W-:Y:S02]  /*5760*/  LEA.HI.X R31, R28, R27, R29, 0x7, P2 ;  /* 0x0000001b1c1f7211 */ /* 0x000fe400010f3c1d */
[C---:B------:R-:W-:Y:S02]  /*5770*/  IADD3 R28, P2, R30.reuse, UR6, RZ ;  /* 0x000000061e1c7c10 */ /* 0x040fe4000ff5e0ff */
[----:B------:R-:W-:-:S02]  /*5780*/  IADD3 R30, P5, P6, R30, UR6, R35 ;  /* 0x000000061e1e7c10 */ /* 0x000fc4000febe023 */
[----:B------:R-:W-:Y:S02]  /*5790*/  IADD3.X R29, R31, UR7, RZ, P2, !PT ;  /* 0x000000071f1d7c10 */ /* 0x000fe400097fe4ff */
[--C-:B------:R-:W-:Y:S02]  /*57a0*/  IADD3.X R27, R27, UR7, R34.reuse, P1, P0 ;  /* 0x000000071b1b7c10 */ /* 0x100fe40008fe0422 */
[----:B------:R-:W-:Y:S01]  /*57b0*/  IADD3.X R31, R31, UR7, R34, P5, P6 ;  /* 0x000000071f1f7c10 */ /* 0x000fe2000afec422 */
[----:B------:R-:W-:Y:S06]  /*57c0*/  @!P3 BRA `(.L_x_38) ;  /* 0x0000006c001cb947 */ /* 0x000fec0003800000 */
[----:B------:R-:W-:Y:S01]  /*57d0*/  ULDC.64 UR8, c[0x0][0x5b8] ;  /* 0x00016e0000087ab9 */ /* 0x000fe20000000a00 */
[----:B------:R-:W-:Y:S01]  /*57e0*/  ISETP.GE.AND P0, PT, R42, 0x1, PT ;  /* 0x000000012a00780c */ /* 0x000fe20003f06270 */
[----:B------:R-:W-:Y:S02]  /*57f0*/  UIMAD UR6, UR10, UR8, URZ ;  /* 0x000000080a0672a4 */ /* 0x000fe4000f8e023f */
[----:B------:R-:W-:Y:S01]  /*5800*/  IMAD.U32 R35, RZ, RZ, UR8 ;  /* 0x00000008ff237e24 */ /* 0x000fe2000f8e00ff */
[----:B------:R-:W-:Y:S01]  /*5810*/  BSSY B1, `(.L_x_39) ;  /* 0x0000010000017945 */ /* 0x000fe20003800000 */
[----:B------:R-:W-:Y:S01]  /*5820*/  ISETP.LT.OR P3, PT, R41, 0x1, !P0 ;  /* 0x000000012900780c */ /* 0x000fe20004761670 */
[----:B------:R-:W-:Y:S02]  /*5830*/  UIMAD UR6, UR22, UR9, UR6 ;  /* 0x00000009160672a4 */ /* 0x000fe4000f8e0206 */
[----:B------:R-:W-:Y:S01]  /*5840*/  IMAD.WIDE.U32 R32, R35, UR22, R32 ;  /* 0x0000001623207c25 */ /* 0x000fe2000f8e0020 */
[----:B------:R-:W-:-:S03]  /*5850*/  ULDC.64 UR8, c[0x0][0x5a8] ;  /* 0x00016a0000087ab9 */ /* 0x000fc60000000a00 */
[----:B------:R-:W-:Y:S02]  /*5860*/  IMAD.MOV.U32 R36, RZ, RZ, R32 ;  /* 0x000000ffff247224 */ /* 0x000fe400078e0020 */
[----:B------:R-:W-:Y:S01]  /*5870*/  VIADD R37, R33, UR6 ;  /* 0x0000000621257c36 */ /* 0x000fe20008000000 */
[----:B------:R-:W-:Y:S02]  /*5880*/  ULDC.64 UR6, c[0x0][0x5b0] ;  /* 0x00016c0000067ab9 */ /* 0x000fe40000000a00 */
[----:B------:R-:W-:Y:S02]  /*5890*/  IMAD R34, R39, UR6, RZ ;  /* 0x0000000627227c24 */ /* 0x000fe4000f8e02ff */
[----:B------:R-:W-:-:S04]  /*58a0*/  IMAD.WIDE.U32 R32, R43, UR6, R36 ;  /* 0x000000062b207c25 */ /* 0x000fc8000f8e0024 */
[--C-:B------:R-:W-:Y:S01]  /*58b0*/  IMAD R35, R43, UR7, R34.reuse ;  /* 0x000000072b237c24 */ /* 0x100fe2000f8e0222 */
[----:B------:R-:W-:Y:S02]  /*58c0*/  IADD3 R32, P1, R32, UR8, RZ ;  /* 0x0000000820207c10 */ /* 0x000fe4000ff3e0ff */
[----:B------:R-:W-:Y:S02]  /*58d0*/  PRMT R34, RZ, 0x7610, R34 ;  /* 0x00007610ff227816 */ /* 0x000fe40000000022 */
[----:B------:R-:W-:Y:S01]  /*58e0*/  IADD3.X R33, R33, UR9, R35, P1, !PT ;  /* 0x0000000921217c10 */ /* 0x000fe20008ffe423 */
[----:B------:R-:W-:Y:S08]  /*58f0*/  @P3 BRA `(.L_x_40) ;  /* 0x0000000000043947 */ /* 0x000ff00003800000 */
[----:B------:R0:W5:Y:S02]  /*5900*/  LDG.E.U8 R34, desc[UR16][R32.64] ;  /* 0x0000001020227981 */ /* 0x000164000c1e1100 */
.L_x_40:
[----:B------:R-:W-:Y:S05]  /*5910*/  BSYNC B1 ;  /* 0x0000000000017941 */ /* 0x000fea0003800000 */
.L_x_39:
[----:B-----5:R-:W-:Y:S01]  /*5920*/  LOP3.LUT R34, R34, 0xff, RZ, 0xc0, !PT ;  /* 0x000000ff22227812 */ /* 0x020fe200078ec0ff */
[----:B------:R-:W-:Y:S01]  /*5930*/  BSSY B1, `(.L_x_41) ;  /* 0x000000b000017945 */ /* 0x000fe20003800000 */
[----:B------:R-:W-:Y:S02]  /*5940*/  ISETP.LT.OR P2, PT, R41, 0x2, !P0 ;  /* 0x000000022900780c */ /* 0x000fe40004741670 */
[----:B------:R-:W-:-:S05]  /*5950*/  F2FP.F16.E5M2.UNPACK_B R34, R34 ;  /* 0x00000022ff22723e */ /* 0x000fca00020004ff */
[----:B------:R-:W-:-:S05]  /*5960*/  HADD2.F32 R34, -RZ, R34.H0_H0 ;  /* 0x20000022ff227230 */ /* 0x000fca0000004100 */
[----:B------:R-:W-:Y:S01]  /*5970*/  FMUL R35, R34, UR21 ;  /* 0x0000001522237c20 */ /* 0x000fe20008400000 */
[----:B------:R-:W-:-:S03]  /*5980*/  PRMT R34, RZ, 0x7610, R34 ;  /* 0x00007610ff227816 */ /* 0x000fc60000000022 */
[----:B------:R-:W-:-:S05]  /*5990*/  FFMA R35, R226, UR20, R35 ;  /* 0x00000014e2237c23 */ /* 0x000fca0008000023 */
[----:B------:R-:W-:-:S05]  /*59a0*/  F2FP.SATFINITE.E5M2.F32.PACK_AB_MERGE_C R35, RZ, R35, RZ ;  /* 0x00000023ff23723e */ /* 0x000fca00048060ff */
[----:B------:R1:W-:Y:S01]  /*59b0*/  @!P3 STG.E.U8 desc[UR16][R24.64], R35 ;  /* 0x000000231800b986 */ /* 0x0003e2000c101110 */
[----:B------:R-:W-:Y:S05]  /*59c0*/  @P2 BRA `(.L_x_42) ;  /* 0x0000000000042947 */ /* 0x000fea0003800000 */
[----:B------:R2:W5:Y:S02]  /*59d0*/  LDG.E.U8 R34, desc[UR16][R32.64+0x1] ;  /* 0x0000011020227981 */ /* 0x000564000c1e1100 */
.L_x_42:
[----:B------:R-:W-:Y:S05]  /*59e0*/  BSYNC B1 ;  /* 0x0000000000017941 */ /* 0x000fea0003800000 */
.L_x_41:
[----:B-----5:R-:W-:Y:S01]  /*59f0*/  LOP3.LUT R34, R34, 0xff, RZ, 0xc0, !PT ;  /* 0x000000ff22227812 */ /* 0x020fe200078ec0ff */
[----:B------:R-:W-:Y:S01]  /*5a00*/  BSSY B1, `(.L_x_43) ;  /* 0x0000013000017945 */ /* 0x000fe20003800000 */
[----:B------:R-:W-:Y:S02]  /*5a10*/  IADD3 R45, P1, R43, 0x8, RZ ;  /* 0x000000082b2d7810 */ /* 0x000fe40007f3e0ff */
[----:B------:R-:W-:-:S03]  /*5a20*/  F2FP.F16.E5M2.UNPACK_B R34, R34 ;  /* 0x00000022ff22723e */ /* 0x000fc600020004ff */
[----:B-1----:R-:W-:Y:S01]  /*5a30*/  IMAD.X R35, RZ, RZ, R39, P1 ;  /* 0x000000ffff237224 */ /* 0x002fe200008e0627 */
[----:B------:R-:W-:Y:S01]  /*5a40*/  ISETP.GE.AND P1, PT, R42, 0x9, PT ;  /* 0x000000092a00780c */ /* 0x000fe20003f26270 */
[----:B------:R-:W-:Y:S02]  /*5a50*/  HADD2.F32 R34, -RZ, R34.H0_H0 ;  /* 0x20000022ff227230 */ /* 0x000fe40000004100 */
[----:B------:R-:W-:Y:S01]  /*5a60*/  IMAD R46, R35, UR6, RZ ;  /* 0x00000006232e7c24 */ /* 0x000fe2000f8e02ff */
[----:B------:R-:W-:Y:S02]  /*5a70*/  ISETP.LT.OR P5, PT, R41, 0x1, !P1 ;  /* 0x000000012900780c */ /* 0x000fe40004fa1670 */
[----:B------:R-:W-:Y:S01]  /*5a80*/  FMUL R44, R34, UR21 ;  /* 0x00000015222c7c20 */ /* 0x000fe20008400000 */
[----:B------:R-:W-:-:S04]  /*5a90*/  IMAD.WIDE.U32 R34, R45, UR6, R36 ;  /* 0x000000062d227c25 */ /* 0x000fc8000f8e0024 */
[----:B------:R-:W-:Y:S01]  /*5aa0*/  FFMA R44, R225, UR20, R44 ;  /* 0x00000014e12c7c23 */ /* 0x000fe2000800002c */
[----:B------:R-:W-:Y:S01]  /*5ab0*/  IMAD R45, R45, UR7, R46 ;  /* 0x000000072d2d7c24 */ /* 0x000fe2000f8e022e */
[----:B------:R-:W-:-:S03]  /*5ac0*/  IADD3 R34, P3, R34, UR8, RZ ;  /* 0x0000000822227c10 */ /* 0x000fc6000ff7e0ff */
[----:B------:R-:W-:Y:S02]  /*5ad0*/  F2FP.SATFINITE.E5M2.F32.PACK_AB_MERGE_C R47, RZ, R44, RZ ;  /* 0x0000002cff2f723e */ /* 0x000fe400048060ff */
[----:B------:R-:W-:Y:S02]  /*5ae0*/  IADD3.X R35, R35, UR9, R45, P3, !PT ;  /* 0x0000000923237c10 */ /* 0x000fe40009ffe42d */
[----:B------:R-:W-:Y:S01]  /*5af0*/  PRMT R44, RZ, 0x7610, R44 ;  /* 0x00007610ff2c7816 */ /* 0x000fe2000000002c */
[----:B------:R1:W-:Y:S01]  /*5b00*/  @!P2 STG.E.U8 desc[UR16][R24.64+0x1], R47 ;  /* 0x0000012f1800a986 */ /* 0x0003e2000c101110 */
[----:B------:R-:W-:Y:S05]  /*5b10*/  @P5 BRA `(.L_x_44) ;  /* 0x0000000000045947 */ /* 0x000fea0003800000 */
[----:B------:R3:W5:Y:S02]  /*5b20*/  LDG.E.U8 R44, desc[UR16][R34.64] ;  /* 0x00000010222c7981 */ /* 0x000764000c1e1100 */
.L_x_44:
[----:B------:R-:W-:Y:S05]  /*5b30*/  BSYNC B1 ;  /* 0x0000000000017941 */ /* 0x000fea0003800000 */
.L_x_43:
        /* <DEDUP_REMOVED lines=12> */
.L_x_46:
[----:B------:R-:W-:Y:S05]  /*5c00*/  BSYNC B1 ;  /* 0x0000000000017941 */ /* 0x000fea0003800000 */
.L_x_45:
[----:B-----5:R-:W-:Y:S01]  /*5c10*/  LOP3.LUT R44, R44, 0xff, RZ, 0xc0, !PT ;  /* 0x000000ff2c2c7812 */ /* 0x020fe200078ec0ff */
[----:B------:R-:W-:Y:S01]  /*5c20*/  BSSY B1, `(.L_x_47) ;  /* 0x000000b000017945 */ /* 0x000fe20003800000 */
[----:B------:R-:W-:Y:S02]  /*5c30*/  ISETP.LT.OR P3, PT, R41, 0x9, !P0 ;  /* 0x000000092900780c */ /* 0x000fe40004761670 */
[----:B------:R-:W-:-:S05]  /*5c40*/  F2FP.F16.E5M2.UNPACK_B R44, R44 ;  /* 0x0000002cff2c723e */ /* 0x000fca00020004ff */
[----:B------:R-:W-:-:S05]  /*5c50*/  HADD2.F32 R44, -RZ, R44.H0_H0 ;  /* 0x2000002cff2c7230 */ /* 0x000fca0000004100 */
[----:B------:R-:W-:-:S04]  /*5c60*/  FMUL R44, R44, UR21 ;  /* 0x000000152c2c7c20 */ /* 0x000fc80008400000 */
[----:B------:R-:W-:-:S05]  /*5c70*/  FFMA R44, R223, UR20, R44 ;  /* 0x00000014df2c7c23 */ /* 0x000fca000800002c */
[----:B----4-:R-:W-:Y:S02]  /*5c80*/  F2FP.SATFINITE.E5M2.F32.PACK_AB_MERGE_C R45, RZ, R44, RZ ;  /* 0x0000002cff2d723e */ /* 0x010fe400048060ff */
[----:B------:R-:W-:-:S03]  /*5c90*/  PRMT R44, RZ, 0x7610, R44 ;  /* 0x00007610ff2c7816 */ /* 0x000fc6000000002c */
[----:B------:R4:W-:Y:S01]  /*5ca0*/  @!P2 STG.E.U8 desc[UR16][R26.64+0x1], R45 ;  /* 0x0000012d1a00a986 */ /* 0x0009e2000c101110 */
[----:B------:R-:W-:Y:S05]  /*5cb0*/  @P3 BRA `(.L_x_48) ;  /* 0x0000000000043947 */ /* 0x000fea0003800000 */
[----:B------:R0:W5:Y:S02]  /*5cc0*/  LDG.E.U8 R44, desc[UR16][R32.64+0x8] ;  /* 0x00000810202c7981 */ /* 0x000164000c1e1100 */
.L_x_48:
[----:B------:R-:W-:Y:S05]  /*5cd0*/  BSYNC B1 ;  /* 0x0000000000017941 */ /* 0x000fea0003800000 */
.L_x_47:
[----:B-----5:R-:W-:Y:S01]  /*5ce0*/  LOP3.LUT R44, R44, 0xff, RZ, 0xc0, !PT ;  /* 0x000000ff2c2c7812 */ /* 0x020fe200078ec0ff */
[----:B------:R-:W-:Y:S01]  /*5cf0*/  BSSY B1, `(.L_x_49) ;  /* 0x000000b000017945 */ /* 0x000fe20003800000 */
[----:B------:R-:W-:Y:S02]  /*5d00*/  ISETP.LT.OR P2, PT, R41, 0xa, !P0 ;  /* 0x0000000a2900780c */ /* 0x000fe40004741670 */
[----:B------:R-:W-:-:S05]  /*5d10*/  F2FP.F16.E5M2.UNPACK_B R44, R44 ;  /* 0x0000002cff2c723e */ /* 0x000fca00020004ff */
[----:B------:R-:W-:-:S05]  /*5d20*/  HADD2.F32 R44, -RZ, R44.H0_H0 ;  /* 0x2000002cff2c7230 */ /* 0x000fca0000004100 */
[----:B----4-:R-:W-:Y:S01]  /*5d30*/  FMUL R45, R44, UR21 ;  /* 0x000000152c2d7c20 */ /* 0x010fe20008400000 */
[----:B------:R-:W-:-:S03]  /*5d40*/  PRMT R44, RZ, 0x7610, R44 ;  /* 0x00007610ff2c7816 */ /* 0x000fc6000000002c */
[----:B------:R-:W-:-:S05]  /*5d50*/  FFMA R45, R222, UR20, R45 ;  /* 0x00000014de2d7c23 */ /* 0x000fca000800002d */
[----:B------:R-:W-:-:S05]  /*5d60*/  F2FP.SATFINITE.E5M2.F32.PACK_AB_MERGE_C R45, RZ, R45, RZ ;  /* 0x0000002dff2d723e */ /* 0x000fca00048060ff */
[----:B------:R4:W-:Y:S01]  /*5d70*/  @!P3 STG.E.U8 desc[UR16][R24.64+0x8], R45 ;  /* 0x0000082d1800b986 */ /* 0x0009e2000c101110 */
[----:B------:R-:W-:Y:S05]  /*5d80*/  @P2 BRA `(.L_x_50) ;  /* 0x0000000000042947 */ /* 0x000fea0003800000 */
[----:B------:R0:W5:Y:S02]  /*5d90*/  LDG.E.U8 R44, desc[UR16][R32.64+0x9] ;  /* 0x00000910202c7981 */ /* 0x000164000c1e1100 */
.L_x_50:
[----:B------:R-:W-:Y:S05]  /*5da0*/  BSYNC B1 ;  /* 0x0000000000017941 */ /* 0x000fea0003800000 */
.L_x_49:
        /* <DEDUP_REMOVED lines=12> */
.L_x_52:
[----:B------:R-:W-:Y:S05]  /*5e70*/  BSYNC B1 ;  /* 0x0000000000017941 */ /* 0x000fea0003800000 */
.L_x_51:
        /* <DEDUP_REMOVED lines=12> */
.L_x_54:
[----:B------:R-:W-:Y:S05]  /*5f40*/  BSYNC B1 ;  /* 0x0000000000017941 */ /* 0x000fea0003800000 */
.L_x_53:
        /* <DEDUP_REMOVED lines=12> */
.L_x_56:
[----:B------:R-:W-:Y:S05]  /*6010*/  BSYNC B1 ;  /* 0x0000000000017941 */ /* 0x000fea0003800000 */
.L_x_55:
        /* <DEDUP_REMOVED lines=12> */
.L_x_58:
[----:B------:R-:W-:Y:S05]  /*60e0*/  BSYNC B1 ;  /* 0x0000000000017941 */ /* 0x000fea0003800000 */
.L_x_57:
        /* <DEDUP_REMOVED lines=12> */
.L_x_60:
[----:B------:R-:W-:Y:S05]  /*61b0*/  BSYNC B1 ;  /* 0x0000000000017941 */ /* 0x000fea0003800000 */
.L_x_59:
        /* <DEDUP_REMOVED lines=12> */
.L_x_62:
[----:B------:R-:W-:Y:S05]  /*6280*/  BSYNC B1 ;  /* 0x0000000000017941 */ /* 0x000fea0003800000 */
.L_x_61:
        /* <DEDUP_REMOVED lines=12> */
.L_x_64:
[----:B------:R-:W-:Y:S05]  /*6350*/  BSYNC B1 ;  /* 0x0000000000017941 */ /* 0x000fea0003800000 */
.L_x_63:
        /* <DEDUP_REMOVED lines=12> */
.L_x_66:
[----:B------:R-:W-:Y:S05]  /*6420*/  BSYNC B1 ;  /* 0x0000000000017941 */ /* 0x000fea0003800000 */
.L_x_65:
        /* <DEDUP_REMOVED lines=12> */
.L_x_68:
[----:B------:R-:W-:Y:S05]  /*64f0*/  BSYNC B1 ;  /* 0x0000000000017941 */ /* 0x000fea0003800000 */
.L_x_67:
        /* <DEDUP_REMOVED lines=12> */
.L_x_70:
[----:B------:R-:W-:Y:S05]  /*65c0*/  BSYNC B1 ;  /* 0x0000000000017941 */ /* 0x000fea0003800000 */
.L_x_69:
        /* <DEDUP_REMOVED lines=12> */
.L_x_72:
[----:B------:R-:W-:Y:S05]  /*6690*/  BSYNC B1 ;  /* 0x0000000000017941 */ /* 0x000fea0003800000 */
.L_x_71:
        /* <DEDUP_REMOVED lines=12> */
.L_x_74:
[----:B------:R-:W-:Y:S05]  /*6760*/  BSYNC B1 ;  /* 0x0000000000017941 */ /* 0x000fea0003800000 */
.L_x_73:
        /* <DEDUP_REMOVED lines=12> */
.L_x_76:
[----:B------:R-:W-:Y:S05]  /*6830*/  BSYNC B1 ;  /* 0x0000000000017941 */ /* 0x000fea0003800000 */
.L_x_75:
        /* <DEDUP_REMOVED lines=12> */
.L_x_78:
[----:B------:R-:W-:Y:S05]  /*6900*/  BSYNC B1 ;  /* 0x0000000000017941 */ /* 0x000fea0003800000 */
.L_x_77:
        /* <DEDUP_REMOVED lines=12> */
.L_x_80:
[----:B------:R-:W-:Y:S05]  /*69d0*/  BSYNC B1 ;  /* 0x0000000000017941 */ /* 0x000fea0003800000 */
.L_x_79:
        /* <DEDUP_REMOVED lines=12> */
.L_x_82:
[----:B------:R-:W-:Y:S05]  /*6aa0*/  BSYNC B1 ;  /* 0x0000000000017941 */ /* 0x000fea0003800000 */
.L_x_81:
        /* <DEDUP_REMOVED lines=12> */
.L_x_84:
[----:B------:R-:W-:Y:S05]  /*6b70*/  BSYNC B1 ;  /* 0x0000000000017941 */ /* 0x000fea0003800000 */
.L_x_83:
        /* <DEDUP_REMOVED lines=12> */
.L_x_86:
[----:B------:R-:W-:Y:S05]  /*6c40*/  BSYNC B1 ;  /* 0x0000000000017941 */ /* 0x000fea0003800000 */
.L_x_85:
        /* <DEDUP_REMOVED lines=12> */
.L_x_88:
[----:B------:R-:W-:Y:S05]  /*6d10*/  BSYNC B1 ;  /* 0x0000000000017941 */ /* 0x000fea0003800000 */
.L_x_87:
        /* <DEDUP_REMOVED lines=12> */
.L_x_90:
[----:B------:R-:W-:Y:S05]  /*6de0*/  BSYNC B1 ;  /* 0x0000000000017941 */ /* 0x000fea0003800000 */
.L_x_89:
        /* <DEDUP_REMOVED lines=12> */
.L_x_92:
[----:B------:R-:W-:Y:S05]  /*6eb0*/  BSYNC B1 ;  /* 0x0000000000017941 */ /* 0x000fea0003800000 */
.L_x_91:
        /* <DEDUP_REMOVED lines=12> */
.L_x_94:
[----:B------:R-:W-:Y:S05]  /*6f80*/  BSYNC B1 ;  /* 0x0000000000017941 */ /* 0x000fea0003800000 */
.L_x_93:
        /* <DEDUP_REMOVED lines=12> */
.L_x_96:
[----:B------:R-:W-:Y:S05]  /*7050*/  BSYNC B1 ;  /* 0x0000000000017941 */ /* 0x000fea0003800000 */
.L_x_95:
        /* <DEDUP_REMOVED lines=12> */
.L_x_98:
[----:B------:R-:W-:Y:S05]  /*7120*/  BSYNC B1 ;  /* 0x0000000000017941 */ /* 0x000fea0003800000 */
.L_x_97:
        /* <DEDUP_REMOVED lines=12> */
.L_x_100:
[----:B------:R-:W-:Y:S05]  /*71f0*/  BSYNC B1 ;  /* 0x0000000000017941 */ /* 0x000fea0003800000 */
.L_x_99:
        /* <DEDUP_REMOVED lines=12> */
.L_x_102:
[----:B------:R-:W-:Y:S05]  /*72c0*/  BSYNC B1 ;  /* 0x0000000000017941 */ /* 0x000fea0003800000 */
.L_x_101:
        /* <DEDUP_REMOVED lines=12> */
.L_x_104:
[----:B------:R-:W-:Y:S05]  /*7390*/  BSYNC B1 ;  /* 0x0000000000017941 */ /* 0x000fea0003800000 */
.L_x_103:
        /* <DEDUP_REMOVED lines=12> */
.L_x_106:
[----:B------:R-:W-:Y:S05]  /*7460*/  BSYNC B1 ;  /* 0x0000000000017941 */ /* 0x000fea0003800000 */
.L_x_105:
        /* <DEDUP_REMOVED lines=12> */
.L_x_108:
[----:B------:R-:W-:Y:S05]  /*7530*/  BSYNC B1 ;  /* 0x0000000000017941 */ /* 0x000fea0003800000 */
.L_x_107:
        /* <DEDUP_REMOVED lines=12> */
.L_x_110:
[----:B------:R-:W-:Y:S05]  /*7600*/  BSYNC B1 ;  /* 0x0000000000017941 */ /* 0x000fea0003800000 */
.L_x_109:
        /* <DEDUP_REMOVED lines=12> */
.L_x_112:
[----:B------:R-:W-:Y:S05]  /*76d0*/  BSYNC B1 ;  /* 0x0000000000017941 */ /* 0x000fea0003800000 */
.L_x_111:
        /* <DEDUP_REMOVED lines=12> */
.L_x_114:
[----:B------:R-:W-:Y:S05]  /*77a0*/  BSYNC B1 ;  /* 0x0000000000017941 */ /* 0x000fea0003800000 */
.L_x_113:
        /* <DEDUP_REMOVED lines=12> */
.L_x_116:
[----:B------:R-:W-:Y:S05]  /*7870*/  BSYNC B1 ;  /* 0x0000000000017941 */ /* 0x000fea0003800000 */
.L_x_115:
        /* <DEDUP_REMOVED lines=12> */
.L_x_118:
[----:B------:R-:W-:Y:S05]  /*7940*/  BSYNC B1 ;  /* 0x0000000000017941 */ /* 0x000fea0003800000 */
.L_x_117:
        /* <DEDUP_REMOVED lines=12> */
.L_x_120:
[----:B------:R-:W-:Y:S05]  /*7a10*/  BSYNC B1 ;  /* 0x0000000000017941 */ /* 0x000fea0003800000 */
.L_x_119:
        /* <DEDUP_REMOVED lines=12> */
.L_x_122:
[----:B------:R-:W-:Y:S05]  /*7ae0*/  BSYNC B1 ;  /* 0x0000000000017941 */ /* 0x000fea0003800000 */
.L_x_121:
        /* <DEDUP_REMOVED lines=12> */
.L_x_124:
[----:B------:R-:W-:Y:S05]  /*7bb0*/  BSYNC B1 ;  /* 0x0000000000017941 */ /* 0x000fea0003800000 */
.L_x_123:
        /* <DEDUP_REMOVED lines=12> */
.L_x_126:
[----:B------:R-:W-:Y:S05]  /*7c80*/  BSYNC B1 ;  /* 0x0000000000017941 */ /* 0x000fea0003800000 */
.L_x_125:
        /* <DEDUP_REMOVED lines=12> */
.L_x_128:
[----:B------:R-:W-:Y:S05]  /*7d50*/  BSYNC B1 ;  /* 0x0000000000017941 */ /* 0x000fea0003800000 */
.L_x_127:
        /* <DEDUP_REMOVED lines=12> */
.L_x_130:
[----:B------:R-:W-:Y:S05]  /*7e20*/  BSYNC B1 ;  /* 0x0000000000017941 */ /* 0x000fea0003800000 */
.L_x_129:
        /* <DEDUP_REMOVED lines=12> */
.L_x_132:
[----:B------:R-:W-:Y:S05]  /*7ef0*/  BSYNC B1 ;  /* 0x0000000000017941 */ /* 0x000fea0003800000 */
.L_x_131:
        /* <DEDUP_REMOVED lines=12> */
.L_x_134:
[----:B------:R-:W-:Y:S05]  /*7fc0*/  BSYNC B1 ;  /* 0x0000000000017941 */ /* 0x000fea0003800000 */
.L_x_133:
        /* <DEDUP_REMOVED lines=12> */
.L_x_136:
[----:B------:R-:W-:Y:S05]  /*8090*/  BSYNC B1 ;  /* 0x0000000000017941 */ /* 0x000fea0003800000 */
.L_x_135:
        /* <DEDUP_REMOVED lines=12> */
.L_x_138:
[----:B------:R-:W-:Y:S05]  /*8160*/  BSYNC B1 ;  /* 0x0000000000017941 */ /* 0x000fea0003800000 */
.L_x_137:
        /* <DEDUP_REMOVED lines=12> */
.L_x_140:
[----:B------:R-:W-:Y:S05]  /*8230*/  BSYNC B1 ;  /* 0x0000000000017941 */ /* 0x000fea0003800000 */
.L_x_139:
        /* <DEDUP_REMOVED lines=12> */
.L_x_142:
[----:B------:R-:W-:Y:S05]  /*8300*/  BSYNC B1 ;  /* 0x0000000000017941 */ /* 0x000fea0003800000 */
.L_x_141:
        /* <DEDUP_REMOVED lines=12> */
.L_x_144:
[----:B------:R-:W-:Y:S05]  /*83d0*/  BSYNC B1 ;  /* 0x0000000000017941 */ /* 0x000fea0003800000 */
.L_x_143:
        /* <DEDUP_REMOVED lines=12> */
.L_x_146:
[----:B------:R-:W-:Y:S05]  /*84a0*/  BSYNC B1 ;  /* 0x0000000000017941 */ /* 0x000fea0003800000 */
.L_x_145:
        /* <DEDUP_REMOVED lines=12> */
.L_x_148:
[----:B------:R-:W-:Y:S05]  /*8570*/  BSYNC B1 ;  /* 0x0000000000017941 */ /* 0x000fea0003800000 */
.L_x_147:
        /* <DEDUP_REMOVED lines=12> */
.L_x_150:
[----:B------:R-:W-:Y:S05]  /*8640*/  BSYNC B1 ;  /* 0x0000000000017941 */ /* 0x000fea0003800000 */
.L_x_149:
        /* <DEDUP_REMOVED lines=12> */
.L_x_152:
[----:B------:R-:W-:Y:S05]  /*8710*/  BSYNC B1 ;  /* 0x0000000000017941 */ /* 0x000fea0003800000 */
.L_x_151:
        /* <DEDUP_REMOVED lines=12> */
.L_x_154:
[----:B------:R-:W-:Y:S05]  /*87e0*/  BSYNC B1 ;  /* 0x0000000000017941 */ /* 0x000fea0003800000 */
.L_x_153:
        /* <DEDUP_REMOVED lines=12> */
.L_x_156:
[----:B------:R-:W-:Y:S05]  /*88b0*/  BSYNC B1 ;  /* 0x0000000000017941 */ /* 0x000fea0003800000 */
.L_x_155:
        /* <DEDUP_REMOVED lines=12> */
.L_x_158:
[----:B------:R-:W-:Y:S05]  /*8980*/  BSYNC B1 ;  /* 0x0000000000017941 */ /* 0x000fea0003800000 */
.L_x_157:
        /* <DEDUP_REMOVED lines=12> */
.L_x_160:
[----:B------:R-:W-:Y:S05]  /*8a50*/  BSYNC B1 ;  /* 0x0000000000017941 */ /* 0x000fea0003800000 */
.L_x_159:
        /* <DEDUP_REMOVED lines=12> */
.L_x_162:
[----:B------:R-:W-:Y:S05]  /*8b20*/  BSYNC B1 ;  /* 0x0000000000017941 */ /* 0x000fea0003800000 */
.L_x_161:
[----:B-----5:R-:W-:Y:S01]  /*8b30*/  LOP3.LUT R44, R44, 0xff, RZ, 0xc0, !PT ;  /* 0x000000ff2c2c7812 */ /* 0x020fe200078ec0ff */
[----:B------:R-:W-:Y:S01]  /*8b40*/  BSSY B1, `(.L_x_163) ;  /* 0x000000b000017945 */ /* 0x000fe20003800000 */
[----:B------:R-:W-:Y:S02]  /*8b50*/  ISETP.LT.OR P2, PT, R41, 0x79, !P1 ;  /* 0x000000792900780c */ /* 0x000fe40004f41670 */
[----:B------:R-:W-:Y:S02]  /*8b60*/  F2FP.F16.E5M2.UNPACK_B R44, R44 ;  /* 0x0000002cff2c723e */ /* 0x000fe400020004ff */
[----:B0-2---:R-:W-:-:S03]  /*8b70*/  PRMT R32, RZ, 0x7610, R32 ;  /* 0x00007610ff207816 */ /* 0x005fc60000000020 */
[----:B------:R-:W-:-:S05]  /*8b80*/  HADD2.F32 R44, -RZ, R44.H0_H0 ;  /* 0x2000002cff2c7230 */ /* 0x000fca0000004100 */
[----:B------:R-:W-:-:S04]  /*8b90*/  FMUL R44, R44, UR21 ;  /* 0x000000152c2c7c20 */ /* 0x000fc80008400000 */
[----:B------:R-:W-:-:S05]  /*8ba0*/  FFMA R44, R165, UR20, R44 ;  /* 0x00000014a52c7c23 */ /* 0x000fca000800002c */
[----:B------:R-:W-:-:S05]  /*8bb0*/  F2FP.SATFINITE.E5M2.F32.PACK_AB_MERGE_C R33, RZ, R44, RZ ;  /* 0x0000002cff21723e */ /* 0x000fca00048060ff */
[----:B------:R0:W-:Y:S01]  /*8bc0*/  @!P0 STG.E.U8 desc[UR16][R24.64+0x79], R33 ;  /* 0x0000792118008986 */ /* 0x0001e2000c101110 */
[----:B------:R-:W-:Y:S05]  /*8bd0*/  @P2 BRA `(.L_x_164) ;  /* 0x0000000000042947 */ /* 0x000fea0003800000 */
[----:B------:R2:W5:Y:S02]  /*8be0*/  LDG.E.U8 R32, desc[UR16][R34.64+0x78] ;  /* 0x0000781022207981 */ /* 0x000564000c1e1100 */
.L_x_164:
[----:B------:R-:W-:Y:S05]  /*8bf0*/  BSYNC B1 ;  /* 0x0000000000017941 */ /* 0x000fea0003800000 */
.L_x_163:
[----:B-----5:R-:W-:Y:S01]  /*8c00*/  LOP3.LUT R32, R32, 0xff, RZ, 0xc0, !PT ;  /* 0x000000ff20207812 */ /* 0x020fe200078ec0ff */
[----:B------:R-:W-:Y:S01]  /*8c10*/  BSSY B1, `(.L_x_165) ;  /* 0x000000b000017945 */ /* 0x000fe20003800000 */
[----:B------:R-:W-:Y:S02]  /*8c20*/  ISETP.LT.OR P1, PT, R41, 0x7a, !P1 ;  /* 0x0000007a2900780c */ /* 0x000fe40004f21670 */
[----:B------:R-:W-:Y:S02]  /*8c30*/  F2FP.F16.E5M2.UNPACK_B R32, R32 ;  /* 0x00000020ff20723e */ /* 0x000fe400020004ff */
[----:B01--4-:R-:W-:-:S03]  /*8c40*/  PRMT R24, RZ, 0x7610, R24 ;  /* 0x00007610ff187816 */ /* 0x013fc60000000018 */
[----:B------:R-:W-:-:S05]  /*8c50*/  HADD2.F32 R32, -RZ, R32.H0_H0 ;  /* 0x20000020ff207230 */ /* 0x000fca0000004100 */
[----:B------:R-:W-:-:S04]  /*8c60*/  FMUL R25, R32, UR21 ;  /* 0x0000001520197c20 */ /* 0x000fc80008400000 */
[----:B------:R-:W-:-:S05]  /*8c70*/  FFMA R25, R164, UR20, R25 ;  /* 0x00000014a4197c23 */ /* 0x000fca0008000019 */
[----:B------:R-:W-:-:S05]  /*8c80*/  F2FP.SATFINITE.E5M2.F32.PACK_AB_MERGE_C R25, RZ, R25, RZ ;  /* 0x00000019ff19723e */ /* 0x000fca00048060ff */
[----:B------:R0:W-:Y:S01]  /*8c90*/  @!P2 STG.E.U8 desc[UR16][R26.64+0x78], R25 ;  /* 0x000078191a00a986 */ /* 0x0001e2000c101110 */
[----:B------:R-:W-:Y:S05]  /*8ca0*/  @P1 BRA `(.L_x_166) ;  /* 0x0000000000041947 */ /* 0x000fea0003800000 */
[----:B------:R1:W5:Y:S02]  /*8cb0*/  LDG.E.U8 R24, desc[UR16][R34.64+0x79] ;  /* 0x0000791022187981 */ /* 0x000364000c1e1100 */
.L_x_166:
[----:B------:R-:W-:Y:S05]  /*8cc0*/  BSYNC B1 ;  /* 0x0000000000017941 */ /* 0x000fea0003800000 */
.L_x_165:
[----:B-----5:R-:W-:Y:S01]  /*8cd0*/  LOP3.LUT R24, R24, 0xff, RZ, 0xc0, !PT ;  /* 0x000000ff18187812 */ /* 0x020fe200078ec0ff */
[----:B------:R-:W-:Y:S01]  /*8ce0*/  BSSY B1, `(.L_x_167) ;  /* 0x0000013000017945 */ /* 0x000fe20003800000 */
[----:B------:R-:W-:Y:S02]  /*8cf0*/  IADD3 R33, P0, R43, 0x80, RZ ;  /* 0x000000802b217810 */ /* 0x000fe40007f1e0ff */
[----:B------:R-:W-:-:S03]  /*8d00*/  F2FP.F16.E5M2.UNPACK_B R24, R24 ;  /* 0x00000018ff18723e */ /* 0x000fc600020004ff */
[----:B0-----:R-:W-:Y:S01]  /*8d10*/  IMAD.X R25, RZ, RZ, R39, P0 ;  /* 0x000000ffff197224 */ /* 0x001fe200000e0627 */
[----:B------:R-:W-:Y:S01]  /*8d20*/  ISETP.GE.AND P0, PT, R42, 0x81, PT ;  /* 0x000000812a00780c */ /* 0x000fe20003f06270 */
[----:B------:R-:W-:Y:S02]  /*8d30*/  HADD2.F32 R24, -RZ, R24.H0_H0 ;  /* 0x20000018ff187230 */ /* 0x000fe40000004100 */
[----:B-123--:R-:W-:Y:S01]  /*8d40*/  IMAD R34, R25, UR6, RZ ;  /* 0x0000000619227c24 */ /* 0x00efe2000f8e02ff */
        /* <DEDUP_REMOVED lines=12> */
.L_x_168:
[----:B------:R-:W-:Y:S05]  /*8e10*/  BSYNC B1 ;  /* 0x0000000000017941 */ /* 0x000fea0003800000 */
.L_x_167:
[----:B-----5:R-:W-:Y:S01]  /*8e20*/  LOP3.LUT R32, R32, 0xff, RZ, 0xc0, !PT ;  /* 0x000000ff20207812 */ /* 0x020fe200078ec0ff */
[----:B------:R-:W-:Y:S01]  /*8e30*/  BSSY B1, `(.L_x_169) ;  /* 0x000000b000017945 */ /* 0x000fe20003800000 */
[----:B------:R-:W-:Y:S02]  /*8e40*/  ISETP.LT.OR P2, PT, R41, 0x2, !P0 ;  /* 0x000000022900780c */ /* 0x000fe40004741670 */
[----:B------:R-:W-:Y:S02]  /*8e50*/  F2FP.F16.E5M2.UNPACK_B R32, R32 ;  /* 0x00000020ff20723e */ /* 0x000fe400020004ff */
[----:B0-----:R-:W-:-:S03]  /*8e60*/  PRMT R26, RZ, 0x7610, R26 ;  /* 0x00007610ff1a7816 */ /* 0x001fc6000000001a */
[----:B------:R-:W-:-:S05]  /*8e70*/  HADD2.F32 R32, -RZ, R32.H0_H0 ;  /* 0x20000020ff207230 */ /* 0x000fca0000004100 */
[----:B------:R-:W-:-:S04]  /*8e80*/  FMUL R27, R32, UR21 ;  /* 0x00000015201b7c20 */ /* 0x000fc80008400000 */
[----:B------:R-:W-:-:S05]  /*8e90*/  FFMA R27, R162, UR20, R27 ;  /* 0x00000014a21b7c23 */ /* 0x000fca000800001b */
[----:B------:R-:W-:-:S05]  /*8ea0*/  F2FP.SATFINITE.E5M2.F32.PACK_AB_MERGE_C R27, RZ, R27, RZ ;  /* 0x0000001bff1b723e */ /* 0x000fca00048060ff */
[----:B------:R0:W-:Y:S01]  /*8eb0*/  @!P3 STG.E.U8 desc[UR16][R28.64], R27 ;  /* 0x0000001b1c00b986 */ /* 0x0001e2000c101110 */
[----:B------:R-:W-:Y:S05]  /*8ec0*/  @P2 BRA `(.L_x_170) ;  /* 0x0000000000042947 */ /* 0x000fea0003800000 */
[----:B------:R2:W5:Y:S02]  /*8ed0*/  LDG.E.U8 R26, desc[UR16][R24.64+0x1] ;  /* 0x00000110181a7981 */ /* 0x000564000c1e1100 */
.L_x_170:
[----:B------:R-:W-:Y:S05]  /*8ee0*/  BSYNC B1 ;  /* 0x0000000000017941 */ /* 0x000fea0003800000 */
.L_x_169:
[----:B-----5:R-:W-:Y:S01]  /*8ef0*/  LOP3.LUT R26, R26, 0xff, RZ, 0xc0, !PT ;  /* 0x000000ff1a1a7812 */ /* 0x020fe200078ec0ff */
[----:B------:R-:W-:Y:S01]  /*8f00*/  BSSY B1, `(.L_x_171) ;  /* 0x0000013000017945 */ /* 0x000fe20003800000 */
[----:B------:R-:W-:Y:S02]  /*8f10*/  IADD3 R43, P1, R43, 0x88, RZ ;  /* 0x000000882b2b7810 */ /* 0x000fe40007f3e0ff */
[----:B------:R-:W-:Y:S02]  /*8f20*/  F2FP.F16.E5M2.UNPACK_B R26, R26 ;  /* 0x0000001aff1a723e */ /* 0x000fe400020004ff */
[----:B------:R-:W-:Y:S01]  /*8f30*/  PRMT R32, RZ, 0x7610, R32 ;  /* 0x00007610ff207816 */ /* 0x000fe20000000020 */
[----:B------:R-:W-:Y:S01]  /*8f40*/  IMAD.X R38, RZ, RZ, R39, P1 ;  /* 0x000000ffff267224 */ /* 0x000fe200008e0627 */
[----:B------:R-:W-:Y:S01]  /*8f50*/  ISETP.GE.AND P1, PT, R42, 0x89, PT ;  /* 0x000000892a00780c */ /* 0x000fe20003f26270 */
[----:B------:R-:W-:Y:S02]  /*8f60*/  HADD2.F32 R26, -RZ, R26.H0_H0 ;  /* 0x2000001aff1a7230 */ /* 0x000fe40000004100 */
[----:B------:R-:W-:Y:S01]  /*8f70*/  IMAD R38, R38, UR6, RZ ;  /* 0x0000000626267c24 */ /* 0x000fe2000f8e02ff */
[----:B------:R-:W-:Y:S01]  /*8f80*/  ISETP.LT.OR P5, PT, R41, 0x1, !P1 ;  /* 0x000000012900780c */ /* 0x000fe20004fa1670 */
[----:B------:R-:W-:-:S04]  /*8f90*/  IMAD.WIDE.U32 R36, R43, UR6, R36 ;  /* 0x000000062b247c25 */ /* 0x000fc8000f8e0024 */
[----:B------:R-:W-:Y:S01]  /*8fa0*/  FMUL R26, R26, UR21 ;  /* 0x000000151a1a7c20 */ /* 0x000fe20008400000 */
[----:B------:R-:W-:-:S03]  /*8fb0*/  IMAD R43, R43, UR7, R38 ;  /* 0x000000072b2b7c24 */ /* 0x000fc6000f8e0226 */
[----:B------:R-:W-:Y:S01]  /*8fc0*/  FFMA R161, R161, UR20, R26 ;  /* 0x00000014a1a17c23 */ /* 0x000fe2000800001a */
[----:B------:R-:W-:-:S04]  /*8fd0*/  IADD3 R26, P3, R36, UR8, RZ ;  /* 0x00000008241a7c10 */ /* 0x000fc8000ff7e0ff */
[----:B------:R-:W-:Y:S02]  /*8fe0*/  F2FP.SATFINITE.E5M2.F32.PACK_AB_MERGE_C R161, RZ, R161, RZ ;  /* 0x000000a1ffa1723e */ /* 0x000fe400048060ff */
[----:B0-----:R-:W-:-:S03]  /*8ff0*/  IADD3.X R27, R37, UR9, R43, P3, !PT ;  /* 0x00000009251b7c10 */ /* 0x001fc60009ffe42b */
[----:B------:R0:W-:Y:S01]  /*9000*/  @!P2 STG.E.U8 desc[UR16][R28.64+0x1], R161 ;  /* 0x000001a11c00a986 */ /* 0x0001e2000c101110 */
[----:B------:R-:W-:Y:S05]  /*9010*/  @P5 BRA `(.L_x_172) ;  /* 0x0000000000045947 */ /* 0x000fea0003800000 */
[----:B------:R3:W5:Y:S02]  /*9020*/  LDG.E.U8 R32, desc[UR16][R26.64] ;  /* 0x000000101a207981 */ /* 0x000764000c1e1100 */
.L_x_172:
[----:B------:R-:W-:Y:S05]  /*9030*/  BSYNC B1 ;  /* 0x0000000000017941 */ /* 0x000fea0003800000 */
.L_x_171:
        /* <DEDUP_REMOVED lines=12> */
.L_x_174:
[----:B------:R-:W-:Y:S05]  /*9100*/  BSYNC B1 ;  /* 0x0000000000017941 */ /* 0x000fea0003800000 */
.L_x_173:
        /* <DEDUP_REMOVED lines=12> */
.L_x_176:
[----:B------:R-:W-:Y:S05]  /*91d0*/  BSYNC B1 ;  /* 0x0000000000017941 */ /* 0x000fea0003800000 */
.L_x_175:
        /* <DEDUP_REMOVED lines=12> */
.L_x_178:
[----:B------:R-:W-:Y:S05]  /*92a0*/  BSYNC B1 ;  /* 0x0000000000017941 */ /* 0x000fea0003800000 */
.L_x_177:
        /* <DEDUP_REMOVED lines=12> */
.L_x_180:
[----:B------:R-:W-:Y:S05]  /*9370*/  BSYNC B1 ;  /* 0x0000000000017941 */ /* 0x000fea0003800000 */
.L_x_179:
        /* <DEDUP_REMOVED lines=12> */
.L_x_182:
[----:B------:R-:W-:Y:S05]  /*9440*/  BSYNC B1 ;  /* 0x0000000000017941 */ /* 0x000fea0003800000 */
.L_x_181:
        /* <DEDUP_REMOVED lines=12> */
.L_x_184:
[----:B------:R-:W-:Y:S05]  /*9510*/  BSYNC B1 ;  /* 0x0000000000017941 */ /* 0x000fea0003800000 */
.L_x_183:
        /* <DEDUP_REMOVED lines=12> */
.L_x_186:
[----:B------:R-:W-:Y:S05]  /*95e0*/  BSYNC B1 ;  /* 0x0000000000017941 */ /* 0x000fea0003800000 */
.L_x_185:
        /* <DEDUP_REMOVED lines=12> */
.L_x_188:
[----:B------:R-:W-:Y:S05]  /*96b0*/  BSYNC B1 ;  /* 0x0000000000017941 */ /* 0x000fea0003800000 */
.L_x_187:
        /* <DEDUP_REMOVED lines=12> */
.L_x_190:
[----:B------:R-:W-:Y:S05]  /*9780*/  BSYNC B1 ;  /* 0x0000000000017941 */ /* 0x000fea0003800000 */
.L_x_189:
[----:B-----5:R-:W-:Y:S01]  /*9790*/  LOP3.LUT R32, R32, 0xff, RZ, 0xc0, !PT ;  /* 0x000000ff20207812 */ /* 0x020fe200078ec0ff */
[----:B------:R-:W-:Y:S01]  /*97a0*/  BSSY B1, `(.L_x_191) ;  /* 0x000000b000017945 */ /* 0x000fe20003800000 */
[----:B------:R-:W-:Y:S02]  /*97b0*/  ISETP.LT.OR P3, PT, R41, 0x19, !P0 ;  /* 0x000000192900780c */ /* 0x000fe40004761670 */
[----:B------:R-:W-:-:S05]  /*97c0*/  F2FP.F16.E5M2.UNPACK_B R32, R32 ;  /* 0x00000020ff20723e */ /* 0x000fca00020004ff */
[----:B------:R-:W-:-:S05]  /*97d0*/  HADD2.F32 R32, -RZ, R32.H0_H0 ;  /* 0x20000020ff207230 */ /* 0x000fca0000004100 */
[----:B------:R-:W-:-:S04]  /*97e0*/  FMUL R32, R32, UR21 ;  /* 0x0000001520207c20 */ /* 0x000fc80008400000 */
[----:B------:R-:W-:Y:S01]  /*97f0*/  FFMA R32, R23, UR20, R32 ;  /* 0x0000001417207c23 */ /* 0x000fe20008000020 */
[----:B------:R-:W-:-:S04]  /*9800*/  PRMT R23, RZ, 0x7610, R23 ;  /* 0x00007610ff177816 */ /* 0x000fc80000000017 */
[----:B----4-:R-:W-:-:S05]  /*9810*/  F2FP.SATFINITE.E5M2.F32.PACK_AB_MERGE_C R33, RZ, R32, RZ ;  /* 0x00000020ff21723e */ /* 0x010fca00048060ff */
[----:B------:R4:W-:Y:S01]  /*9820*/  @!P2 STG.E.U8 desc[UR16][R30.64+0x11], R33 ;  /* 0x000011211e00a986 */ /* 0x0009e2000c101110 */
[----:B------:R-:W-:Y:S05]  /*9830*/  @P3 BRA `(.L_x_192) ;  /* 0x0000000000043947 */ /* 0x000fea0003800000 */
[----:B------:R0:W5:Y:S02]  /*9840*/  LDG.E.U8 R23, desc[UR16][R24.64+0x18] ;  /* 0x0000181018177981 */ /* 0x000164000c1e1100 */
.L_x_192:
[----:B------:R-:W-:Y:S05]  /*9850*/  BSYNC B1 ;  /* 0x0000000000017941 */ /* 0x000fea0003800000 */
.L_x_191:
        /* <DEDUP_REMOVED lines=8> */
[----:B------:R-:W-:-:S05]  /*98e0*/  F2FP.SATFINITE.E5M2.F32.PACK_AB_MERGE_C R23, RZ, R23, RZ ;  /* 0x00000017ff17723e */ /* 0x000fca00048060ff */
[----:B------:R0:W-:Y:S01]  /*98f0*/  @!P3 STG.E.U8 desc[UR16][R28.64+0x18], R23 ;  /* 0x000018171c00b986 */ /* 0x0001e2000c101110 */
[----:B------:R-:W-:Y:S05]  /*9900*/  @P2 BRA `(.L_x_194) ;  /* 0x0000000000042947 */ /* 0x000fea0003800000 */
[----:B------:R0:W5:Y:S02]  /*9910*/  LDG.E.U8 R22, desc[UR16][R24.64+0x19] ;  /* 0x0000191018167981 */ /* 0x000164000c1e1100 */
.L_x_194:
[----:B------:R-:W-:Y:S05]  /*9920*/  BSYNC B1 ;  /* 0x0000000000017941 */ /* 0x000fea0003800000 */
.L_x_193:
        /* <DEDUP_REMOVED lines=8> */
[----:B0-----:R-:W-:-:S05]  /*99b0*/  F2FP.SATFINITE.E5M2.F32.PACK_AB_MERGE_C R23, RZ, R22, RZ ;  /* 0x00000016ff17723e */ /* 0x001fca00048060ff */
[----:B------:R0:W-:Y:S01]  /*99c0*/  @!P2 STG.E.U8 desc[UR16][R28.64+0x19], R23 ;  /* 0x000019171c00a986 */ /* 0x0001e2000c101110 */
[----:B------:R-:W-:Y:S05]  /*99d0*/  @P3 BRA `(.L_x_196) ;  /* 0x0000000000043947 */ /* 0x000fea0003800000 */
[----:B------:R0:W5:Y:S02]  /*99e0*/  LDG.E.U8 R21, desc[UR16][R26.64+0x18] ;  /* 0x000018101a157981 */ /* 0x000164000c1e1100 */
.L_x_196:
[----:B------:R-:W-:Y:S05]  /*99f0*/  BSYNC B1 ;  /* 0x0000000000017941 */ /* 0x000fea0003800000 */
.L_x_195:
        /* <DEDUP_REMOVED lines=12> */
.L_x_198:
[----:B------:R-:W-:Y:S05]  /*9ac0*/  BSYNC B1 ;  /* 0x0000000000017941 */ /* 0x000fea0003800000 */
.L_x_197:
        /* <DEDUP_REMOVED lines=12> */
.L_x_200:
[----:B------:R-:W-:Y:S05]  /*9b90*/  BSYNC B1 ;  /* 0x0000000000017941 */ /* 0x000fea0003800000 */
.L_x_199:
        /* <DEDUP_REMOVED lines=12> */
.L_x_202:
[----:B------:R-:W-:Y:S05]  /*9c60*/  BSYNC B1 ;  /* 0x0000000000017941 */ /* 0x000fea0003800000 */
.L_x_201:
        /* <DEDUP_REMOVED lines=12> */
.L_x_204:
[----:B------:R-:W-:Y:S05]  /*9d30*/  BSYNC B1 ;  /* 0x0000000000017941 */ /* 0x000fea0003800000 */
.L_x_203:
        /* <DEDUP_REMOVED lines=12> */
.L_x_206:
[----:B------:R-:W-:Y:S05]  /*9e00*/  BSYNC B1 ;  /* 0x0000000000017941 */ /* 0x000fea0003800000 */
.L_x_205:
        /* <DEDUP_REMOVED lines=12> */
.L_x_208:
[----:B------:R-:W-:Y:S05]  /*9ed0*/  BSYNC B1 ;  /* 0x0000000000017941 */ /* 0x000fea0003800000 */
.L_x_207:
        /* <DEDUP_REMOVED lines=12> */
.L_x_210:
[----:B------:R-:W-:Y:S05]  /*9fa0*/  BSYNC B1 ;  /* 0x0000000000017941 */ /* 0x000fea0003800000 */
.L_x_209:
        /* <DEDUP_REMOVED lines=12> */
.L_x_212:
[----:B------:R-:W-:Y:S05]  /*a070*/  BSYNC B1 ;  /* 0x0000000000017941 */ /* 0x000fea0003800000 */
.L_x_211:
        /* <DEDUP_REMOVED lines=12> */
.L_x_214:
[----:B------:R-:W-:Y:S05]  /*a140*/  BSYNC B1 ;  /* 0x0000000000017941 */ /* 0x000fea0003800000 */
.L_x_213:
        /* <DEDUP_REMOVED lines=12> */
.L_x_216:
[----:B------:R-:W-:Y:S05]  /*a210*/  BSYNC B1 ;  /* 0x0000000000017941 */ /* 0x000fea0003800000 */
.L_x_215:
        /* <DEDUP_REMOVED lines=12> */
.L_x_218:
[----:B------:R-:W-:Y:S05]  /*a2e0*/  BSYNC B1 ;  /* 0x0000000000017941 */ /* 0x000fea0003800000 */
.L_x_217:
        /* <DEDUP_REMOVED lines=12> */
.L_x_220:
[----:B------:R-:W-:Y:S05]  /*a3b0*/  BSYNC B1 ;  /* 0x0000000000017941 */ /* 0x000fea0003800000 */
.L_x_219:
        /* <DEDUP_REMOVED lines=12> */
.L_x_222:
[----:B------:R-:W-:Y:S05]  /*a480*/  BSYNC B1 ;  /* 0x0000000000017941 */ /* 0x000fea0003800000 */
.L_x_221:
        /* <DEDUP_REMOVED lines=12> */
.L_x_224:
[----:B------:R-:W-:Y:S05]  /*a550*/  BSYNC B1 ;  /* 0x0000000000017941 */ /* 0x000fea0003800000 */
.L_x_223:
        /* <DEDUP_REMOVED lines=12> */
.L_x_226:
[----:B------:R-:W-:Y:S05]  /*a620*/  BSYNC B1 ;  /* 0x0000000000017941 */ /* 0x000fea0003800000 */
.L_x_225:
        /* <DEDUP_REMOVED lines=12> */
.L_x_228:
[----:B------:R-:W-:Y:S05]  /*a6f0*/  BSYNC B1 ;  /* 0x0000000000017941 */ /* 0x000fea0003800000 */
.L_x_227:
        /* <DEDUP_REMOVED lines=12> */
.L_x_230:
[----:B------:R-:W-:Y:S05]  /*a7c0*/  BSYNC B1 ;  /* 0x0000000000017941 */ /* 0x000fea0003800000 */
.L_x_229:
        /* <DEDUP_REMOVED lines=12> */
.L_x_232:
[----:B------:R-:W-:Y:S05]  /*a890*/  BSYNC B1 ;  /* 0x0000000000017941 */ /* 0x000fea0003800000 */
.L_x_231:
        /* <DEDUP_REMOVED lines=12> */
.L_x_234:
[----:B------:R-:W-:Y:S05]  /*a960*/  BSYNC B1 ;  /* 0x0000000000017941 */ /* 0x000fea0003800000 */
.L_x_233:
[----:B-----5:R-:W-:Y:S01]  /*a970*/  LOP3.LUT R2, R2, 0xff, RZ, 0xc0, !PT ;  /* 0x000000ff02027812 */ /* 0x020fe200078ec0ff */
[----:B------:R-:W-:Y:S01]  /*a980*/  BSSY B1, `(.L_x_235) ;  /* 0x000000b000017945 */ /* 0x000fe20003800000 */
[----:B------:R-:W-:Y:S02]  /*a990*/  ISETP.LT.OR P3, PT, R41, 0x41, !P1 ;  /* 0x000000412900780c */ /* 0x000fe40004f61670 */
[----:B------:R-:W-:-:S05]  /*a9a0*/  F2FP.F16.E5M2.UNPACK_B R2, R2 ;  /* 0x00000002ff02723e */ /* 0x000fca00020004ff */
[----:B------:R-:W-:-:S05]  /*a9b0*/  HADD2.F32 R2, -RZ, R2.H0_H0 ;  /* 0x20000002ff027230 */ /* 0x000fca0000004100 */
[----:B0-----:R-:W-:-:S04]  /*a9c0*/  FMUL R3, R2, UR21 ;  /* 0x0000001502037c20 */ /* 0x001fc80008400000 */
[----:B------:R-:W-:Y:S01]  /*a9d0*/  FFMA R3, R0, UR20, R3 ;  /* 0x0000001400037c23 */ /* 0x000fe20008000003 */
[----:B------:R-:W-:-:S04]  /*a9e0*/  PRMT R0, RZ, 0x7610, R0 ;  /* 0x00007610ff007816 */ /* 0x000fc80000000000 */
[----:B------:R-:W-:-:S05]  /*a9f0*/  F2FP.SATFINITE.E5M2.F32.PACK_AB_MERGE_C R3, RZ, R3, RZ ;  /* 0x00000003ff03723e */ /* 0x000fca00048060ff */
[----:B------:R0:W-:Y:S01]  /*aa00*/  @!P2 STG.E.U8 desc[UR16][R28.64+0x41], R3 ;  /* 0x000041031c00a986 */ /* 0x0001e2000c101110 */
[----:B------:R-:W-:Y:S05]  /*aa10*/  @P3 BRA `(.L_x_236) ;  /* 0x0000000000043947 */ /* 0x000fea0003800000 */
[----:B------:R0:W5:Y:S02]  /*aa20*/  LDG.E.U8 R0, desc[UR16][R26.64+0x40] ;  /* 0x000040101a007981 */ /* 0x000164000c1e1100 */
.L_x_236:
[----:B------:R-:W-:Y:S05]  /*aa30*/  BSYNC B1 ;  /* 0x0000000000017941 */ /* 0x000fea0003800000 */
.L_x_235:
[----:B------:R-:W2:Y:S01]  /*aa40*/  LDL.LU R2, [R1] ;  /* 0x0000000001027983 */ /* 0x000ea20000300800 */
[----:B-----5:R-:W-:Y:S01]  /*aa50*/  LOP3.LUT R0, R0, 0xff, RZ, 0xc0, !PT ;  /* 0x000000ff00007812 */ /* 0x020fe200078ec0ff */
[----:B------:R-:W-:Y:S01]  /*aa60*/  BSSY B1, `(.L_x_237) ;  /* 0x000000b000017945 */ /* 0x000fe20003800000 */
[----:B------:R-:W-:Y:S02]  /*aa70*/  ISETP.LT.OR P2, PT, R41, 0x42, !P1 ;  /* 0x000000422900780c */ /* 0x000fe40004f41670 */
[----:B------:R-:W-:-:S05]  /*aa80*/  F2FP.F16.E5M2.UNPACK_B R0, R0 ;  /* 0x00000000ff00723e */ /* 0x000fca00020004ff */
[----:B------:R-:W-:-:S05]  /*aa90*/  HADD2.F32 R0, -RZ, R0.H0_H0 ;  /* 0x20000000ff007230 */ /* 0x000fca0000004100 */
[----:B------:R-:W-:-:S04]  /*aaa0*/  FMUL R0, R0, UR21 ;  /* 0x0000001500007c20 */ /* 0x000fc80008400000 */
[----:B--2---:R-:W-:-:S05]  /*aab0*/  FFMA R0, R2, UR20, R0 ;  /* 0x0000001402007c23 */ /* 0x004fca0008000000 */
[----:B0-----:R-:W-:Y:S02]  /*aac0*/  F2FP.SATFINITE.E5M2.F32.PACK_AB_MERGE_C R3, RZ, R0, RZ ;  /* 0x00000000ff03723e */ /* 0x001fe400048060ff */
[----:B------:R-:W-:-:S03]  /*aad0*/  PRMT R0, RZ, 0x7610, R0 ;  /* 0x00007610ff007816 */ /* 0x000fc60000000000 */
[----:B------:R0:W-:Y:S01]  /*aae0*/  @!P3 STG.E.U8 desc[UR16][R30.64+0x40], R3 ;  /* 0x000040031e00b986 */ /* 0x0001e2000c101110 */
[----:B------:R-:W-:Y:S05]  /*aaf0*/  @P2 BRA `(.L_x_238) ;  /* 0x0000000000042947 */ /* 0x000fea0003800000 */
[----:B------:R2:W5:Y:S02]  /*ab00*/  LDG.E.U8 R0, desc[UR16][R26.64+0x41] ;  /* 0x000041101a007981 */ /* 0x000564000c1e1100 */
.L_x_238:
[----:B------:R-:W-:Y:S05]  /*ab10*/  BSYNC B1 ;  /* 0x0000000000017941 */ /* 0x000fea0003800000 */
.L_x_237:
[----:B------:R-:W3:Y:S01]  /*ab20*/  LDL.LU R2, [R1+0x4] ;  /* 0x0000040001027983 */ /* 0x000ee20000300800 */
[----:B-----5:R-:W-:Y:S01]  /*ab30*/  LOP3.LUT R0, R0, 0xff, RZ, 0xc0, !PT ;  /* 0x000000ff00007812 */ /* 0x020fe200078ec0ff */
[----:B------:R-:W-:Y:S01]  /*ab40*/  BSSY B1, `(.L_x_239) ;  /* 0x000000b000017945 */ /* 0x000fe20003800000 */
[----:B------:R-:W-:Y:S02]  /*ab50*/  ISETP.LT.OR P3, PT, R41, 0x49, !P0 ;  /* 0x000000492900780c */ /* 0x000fe40004761670 */
[----:B------:R-:W-:-:S05]  /*ab60*/  F2FP.F16.E5M2.UNPACK_B R0, R0 ;  /* 0x00000000ff00723e */ /* 0x000fca00020004ff */
[----:B------:R-:W-:-:S05]  /*ab70*/  HADD2.F32 R0, -RZ, R0.H0_H0 ;  /* 0x20000000ff007230 */ /* 0x000fca0000004100 */
[----:B------:R-:W-:-:S04]  /*ab80*/  FMUL R0, R0, UR21 ;  /* 0x0000001500007c20 */ /* 0x000fc80008400000 */
[----:B---3--:R-:W-:-:S05]  /*ab90*/  FFMA R0, R2, UR20, R0 ;  /* 0x0000001402007c23 */ /* 0x008fca0008000000 */
[----:B0-----:R-:W-:Y:S02]  /*aba0*/  F2FP.SATFINITE.E5M2.F32.PACK_AB_MERGE_C R3, RZ, R0, RZ ;  /* 0x00000000ff03723e */ /* 0x001fe400048060ff */
[----:B------:R-:W-:-:S03]  /*abb0*/  PRMT R0, RZ, 0x7610, R0 ;  /* 0x00007610ff007816 */ /* 0x000fc60000000000 */
[----:B------:R0:W-:Y:S01]  /*abc0*/  @!P2 STG.E.U8 desc[UR16][R30.64+0x41], R3 ;  /* 0x000041031e00a986 */ /* 0x0001e2000c101110 */
[----:B------:R-:W-:Y:S05]  /*abd0*/  @P3 BRA `(.L_x_240) ;  /* 0x0000000000043947 */ /* 0x000fea0003800000 */
[----:B------:R3:W5:Y:S02]  /*abe0*/  LDG.E.U8 R0, desc[UR16][R24.64+0x48] ;  /* 0x0000481018007981 */ /* 0x000764000c1e1100 */
.L_x_240:
[----:B------:R-:W-:Y:S05]  /*abf0*/  BSYNC B1 ;  /* 0x0000000000017941 */ /* 0x000fea0003800000 */
.L_x_239:
[----:B------:R-:W2:Y:S01]  /*ac00*/  LDL.LU R2, [R1+0x8] ;  /* 0x0000080001027983 */ /* 0x000ea20000300800 */
        /* <DEDUP_REMOVED lines=12> */
.L_x_242:
[----:B------:R-:W-:Y:S05]  /*acd0*/  BSYNC B1 ;  /* 0x0000000000017941 */ /* 0x000fea0003800000 */
.L_x_241:
        /* <DEDUP_REMOVED lines=13> */
.L_x_244:
[----:B------:R-:W-:Y:S05]  /*adb0*/  BSYNC B1 ;  /* 0x0000000000017941 */ /* 0x000fea0003800000 */
.L_x_243:
        /* <DEDUP_REMOVED lines=13> */
.L_x_246:
[----:B------:R-:W-:Y:S05]  /*ae90*/  BSYNC B1 ;  /* 0x0000000000017941 */ /* 0x000fea0003800000 */
.L_x_245:
        /* <DEDUP_REMOVED lines=13> */
.L_x_248:
[----:B------:R-:W-:Y:S05]  /*af70*/  BSYNC B1 ;  /* 0x0000000000017941 */ /* 0x000fea0003800000 */
.L_x_247:
        /* <DEDUP_REMOVED lines=13> */
.L_x_250:
[----:B------:R-:W-:Y:S05]  /*b050*/  BSYNC B1 ;  /* 0x0000000000017941 */ /* 0x000fea0003800000 */
.L_x_249:
        /* <DEDUP_REMOVED lines=13> */
.L_x_252:
[----:B------:R-:W-:Y:S05]  /*b130*/  BSYNC B1 ;  /* 0x0000000000017941 */ /* 0x000fea0003800000 */
.L_x_251:
        /* <DEDUP_REMOVED lines=13> */
.L_x_254:
[----:B------:R-:W-:Y:S05]  /*b210*/  BSYNC B1 ;  /* 0x0000000000017941 */ /* 0x000fea0003800000 */
.L_x_253:
        /* <DEDUP_REMOVED lines=13> */
.L_x_256:
[----:B------:R-:W-:Y:S05]  /*b2f0*/  BSYNC B1 ;  /* 0x0000000000017941 */ /* 0x000fea0003800000 */
.L_x_255:
        /* <DEDUP_REMOVED lines=13> */
.L_x_258:
[----:B------:R-:W-:Y:S05]  /*b3d0*/  BSYNC B1 ;  /* 0x0000000000017941 */ /* 0x000fea0003800000 */
.L_x_257:
        /* <DEDUP_REMOVED lines=13> */
.L_x_260:
[----:B------:R-:W-:Y:S05]  /*b4b0*/  BSYNC B1 ;  /* 0x0000000000017941 */ /* 0x000fea0003800000 */
.L_x_259:
        /* <DEDUP_REMOVED lines=13> */
.L_x_262:
[----:B------:R-:W-:Y:S05]  /*b590*/  BSYNC B1 ;  /* 0x0000000000017941 */ /* 0x000fea0003800000 */
.L_x_261:
        /* <DEDUP_REMOVED lines=13> */
.L_x_264:
[----:B------:R-:W-:Y:S05]  /*b670*/  BSYNC B1 ;  /* 0x0000000000017941 */ /* 0x000fea0003800000 */
.L_x_263:
        /* <DEDUP_REMOVED lines=13> */
.L_x_266:
[----:B------:R-:W-:Y:S05]  /*b750*/  BSYNC B1 ;  /* 0x0000000000017941 */ /* 0x000fea0003800000 */
.L_x_265:
        /* <DEDUP_REMOVED lines=13> */
.L_x_268:
[----:B------:R-:W-:Y:S05]  /*b830*/  BSYNC B1 ;  /* 0x0000000000017941 */ /* 0x000fea0003800000 */
.L_x_267:
        /* <DEDUP_REMOVED lines=13> */
.L_x_270:
[----:B------:R-:W-:Y:S05]  /*b910*/  BSYNC B1 ;  /* 0x0000000000017941 */ /* 0x000fea0003800000 */
.L_x_269:
        /* <DEDUP_REMOVED lines=13> */
.L_x_272:
[----:B------:R-:W-:Y:S05]  /*b9f0*/  BSYNC B1 ;  /* 0x0000000000017941 */ /* 0x000fea0003800000 */
.L_x_271:
        /* <DEDUP_REMOVED lines=13> */
.L_x_274:
[----:B------:R-:W-:Y:S05]  /*bad0*/  BSYNC B1 ;  /* 0x0000000000017941 */ /* 0x000fea0003800000 */
.L_x_273:
        /* <DEDUP_REMOVED lines=13> */
.L_x_276:
[----:B------:R-:W-:Y:S05]  /*bbb0*/  BSYNC B1 ;  /* 0x0000000000017941 */ /* 0x000fea0003800000 */
.L_x_275:
        /* <DEDUP_REMOVED lines=13> */
.L_x_278:
[----:B------:R-:W-:Y:S05]  /*bc90*/  BSYNC B1 ;  /* 0x0000000000017941 */ /* 0x000fea0003800000 */
.L_x_277:
        /* <DEDUP_REMOVED lines=13> */
.L_x_280:
[----:B------:R-:W-:Y:S05]  /*bd70*/  BSYNC B1 ;  /* 0x0000000000017941 */ /* 0x000fea0003800000 */
.L_x_279:
        /* <DEDUP_REMOVED lines=13> */
.L_x_282:
[----:B------:R-:W-:Y:S05]  /*be50*/  BSYNC B1 ;  /* 0x0000000000017941 */ /* 0x000fea0003800000 */
.L_x_281:
        /* <DEDUP_REMOVED lines=13> */
.L_x_284:
[----:B------:R-:W-:Y:S05]  /*bf30*/  BSYNC B1 ;  /* 0x0000000000017941 */ /* 0x000fea0003800000 */
.L_x_283:
        /* <DEDUP_REMOVED lines=13> */
.L_x_286:
[----:B------:R-:W-:Y:S05]  /*c010*/  BSYNC B1 ;  /* 0x0000000000017941 */ /* 0x000fea0003800000 */
.L_x_285:
        /* <DEDUP_REMOVED lines=13> */
.L_x_288:
[----:B------:R-:W-:Y:S05]  /*c0f0*/  BSYNC B1 ;  /* 0x0000000000017941 */ /* 0x000fea0003800000 */
.L_x_287:
        /* <DEDUP_REMOVED lines=13> */
.L_x_290:
[----:B------:R-:W-:Y:S05]  /*c1d0*/  BSYNC B1 ;  /* 0x0000000000017941 */ /* 0x000fea0003800000 */
.L_x_289:
        /* <DEDUP_REMOVED lines=13> */
.L_x_292:
[----:B------:R-:W-:Y:S05]  /*c2b0*/  BSYNC B1 ;  /* 0x0000000000017941 */ /* 0x000fea0003800000 */
.L_x_291:
        /* <DEDUP_REMOVED lines=13> */
.L_x_294:
[----:B------:R-:W-:Y:S05]  /*c390*/  BSYNC B1 ;  /* 0x0000000000017941 */ /* 0x000fea0003800000 */
.L_x_293:
[----:B------:R-:W-:Y:S05]  /*c3a0*/  @P1 BRA `(.L_x_295) ;  /* 0x0000002000ac1947 */ /* 0x000fea0003800000 */
[----:B------:R-:W2:Y:S01]  /*c3b0*/  LDL.LU R2, [R1+0x74] ;  /* 0x0000740001027983 */ /* 0x000ea20000300800 */
[----:B-----5:R-:W-:-:S04]  /*c3c0*/  LOP3.LUT R0, R0, 0xff, RZ, 0xc0, !PT ;  /* 0x000000ff00007812 */ /* 0x020fc800078ec0ff */
[----:B------:R-:W-:-:S05]  /*c3d0*/  F2FP.F16.E5M2.UNPACK_B R0, R0 ;  /* 0x00000000ff00723e */ /* 0x000fca00020004ff */
[----:B------:R-:W-:-:S05]  /*c3e0*/  HADD2.F32 R0, -RZ, R0.H0_H0 ;  /* 0x20000000ff007230 */ /* 0x000fca0000004100 */
[----:B------:R-:W-:-:S04]  /*c3f0*/  FMUL R0, R0, UR21 ;  /* 0x0000001500007c20 */ /* 0x000fc80008400000 */
[----:B--2---:R-:W-:-:S05]  /*c400*/  FFMA R0, R2, UR20, R0 ;  /* 0x0000001402007c23 */ /* 0x004fca0008000000 */
[----:B0-----:R-:W-:-:S05]  /*c410*/  F2FP.SATFINITE.E5M2.F32.PACK_AB_MERGE_C R3, RZ, R0, RZ ;  /* 0x00000000ff03723e */ /* 0x001fca00048060ff */
[----:B------:R0:W-:Y:S01]  /*c420*/  STG.E.U8 desc[UR16][R30.64+0x79], R3 ;  /* 0x000079031e007986 */ /* 0x0001e2000c101110 */
[----:B------:R-:W-:Y:S05]  /*c430*/  BRA `(.L_x_295) ;  /* 0x0000002000887947 */ /* 0x000fea0003800000 */
.L_x_38:
[C---:B------:R-:W-:Y:S01]  /*c440*/  ISETP.GE.AND P3, PT, R42.reuse, 0x1, PT ;  /* 0x000000012a00780c */ /* 0x040fe20003f66270 */
[----:B------:R-:W2:Y:S01]  /*c450*/  LDL.LU R227, [R1+0x10] ;  /* 0x0000100001e37983 */ /* 0x000ea20000300800 */
[----:B------:R-:W-:Y:S01]  /*c460*/  ISETP.GE.AND P2, PT, R42, 0x9, PT ;  /* 0x000000092a00780c */ /* 0x000fe20003f46270 */
[----:B------:R-:W-:Y:S01]  /*c470*/  FMUL R225, R225, UR20 ;  /* 0x00000014e1e17c20 */ /* 0x000fe20008400000 */
[C---:B------:R-:W-:Y:S01]  /*c480*/  ISETP.LT.OR P0, PT, R41.reuse, 0x1, !P3 ;  /* 0x000000012900780c */ /* 0x040fe20005f01670 */
[----:B------:R-:W-:Y:S01]  /*c490*/  FMUL R226, R226, UR20 ;  /* 0x00000014e2e27c20 */ /* 0x000fe20008400000 */
[----:B------:R-:W-:Y:S01]  /*c4a0*/  ISETP.LT.OR P1, PT, R41, 0x2, !P3 ;  /* 0x000000022900780c */ /* 0x000fe20005f21670 */
[----:B------:R-:W-:Y:S01]  /*c4b0*/  FMUL R223, R223, UR20 ;  /* 0x00000014dfdf7c20 */ /* 0x000fe20008400000 */
[----:B------:R-:W-:Y:S01]  /*c4c0*/  ISETP.LT.OR P6, PT, R41, 0x2, !P2 ;  /* 0x000000022900780c */ /* 0x000fe200057c1670 */
[----:B------:R-:W-:Y:S01]  /*c4d0*/  FMUL R224, R224, UR20 ;  /* 0x00000014e0e07c20 */ /* 0x000fe20008400000 */
[----:B------:R-:W-:-:S02]  /*c4e0*/  F2FP.SATFINITE.E5M2.F32.PACK_AB_MERGE_C R33, RZ, R226, RZ ;  /* 0x000000e2ff21723e */ /* 0x000fc400048060ff */
[----:B------:R-:W-:Y:S01]  /*c4f0*/  F2FP.SATFINITE.E5M2.F32.PACK_AB_MERGE_C R225, RZ, R225, RZ ;  /* 0x000000e1ffe1723e */ /* 0x000fe200048060ff */
[----:B------:R-:W-:Y:S01]  /*c500*/  FMUL R222, R222, UR20 ;  /* 0x00000014dede7c20 */ /* 0x000fe20008400000 */
[----:B------:R-:W-:Y:S01]  /*c510*/  ISETP.LT.OR P5, PT, R41, 0x1, !P2 ;  /* 0x000000012900780c */ /* 0x000fe200057a1670 */
[----:B------:R-:W-:Y:S01]  /*c520*/  FMUL R221, R221, UR20 ;  /* 0x00000014dddd7c20 */ /* 0x000fe20008400000 */
[----:B------:R-:W-:Y:S01]  /*c530*/  F2FP.SATFINITE.E5M2.F32.PACK_AB_MERGE_C R223, RZ, R223, RZ ;  /* 0x000000dfffdf723e */ /* 0x000fe200048060ff */
[----:B------:R0:W-:Y:S01]  /*c540*/  @!P0 STG.E.U8 desc[UR16][R24.64], R33 ;  /* 0x0000002118008986 */ /* 0x0001e2000c101110 */
[----:B------:R-:W-:-:S03]  /*c550*/  ISETP.LT.OR P0, PT, R41, 0x9, !P3 ;  /* 0x000000092900780c */ /* 0x000fc60005f01670 */
[----:B------:R-:W-:Y:S01]  /*c560*/  @!P1 STG.E.U8 desc[UR16][R24.64+0x1], R225 ;  /* 0x000001e118009986 */ /* 0x000fe2000c101110 */
[----:B------:R-:W-:-:S03]  /*c570*/  ISETP.LT.OR P1, PT, R41, 0xa, !P3 ;  /* 0x0000000a2900780c */ /* 0x000fc60005f21670 */
[----:B------:R-:W-:Y:S01]  /*c580*/  @!P6 STG.E.U8 desc[UR16][R26.64+0x1], R223 ;  /* 0x000001df1a00e986 */ /* 0x000fe2000c101110 */
[----:B------:R-:W-:Y:S01]  /*c590*/  ISETP.LT.OR P6, PT, R41, 0xa, !P2 ;  /* 0x0000000a2900780c */ /* 0x000fe200057c1670 */
[----:B------:R-:W-:Y:S01]  /*c5a0*/  FMUL R219, R219, UR20 ;  /* 0x00000014dbdb7c20 */ /* 0x000fe20008400000 */
[----:B------:R-:W-:Y:S01]  /*c5b0*/  F2FP.SATFINITE.E5M2.F32.PACK_AB_MERGE_C R35, RZ, R224, RZ ;  /* 0x000000e0ff23723e */ /* 0x000fe200048060ff */
[----:B------:R-:W-:Y:S01]  /*c5c0*/  FMUL R220, R220, UR20 ;  /* 0x00000014dcdc7c20 */ /* 0x000fe20008400000 */
[----:B0-----:R-:W-:Y:S01]  /*c5d0*/  F2FP.SATFINITE.E5M2.F32.PACK_AB_MERGE_C R33, RZ, R222, RZ ;  /* 0x000000deff21723e */ /* 0x001fe200048060ff */
[----:B------:R-:W-:Y:S01]  /*c5e0*/  FMUL R218, R218, UR20 ;  /* 0x00000014dada7c20 */ /* 0x000fe20008400000 */
[----:B------:R-:W-:Y:S01]  /*c5f0*/  F2FP.SATFINITE.E5M2.F32.PACK_AB_MERGE_C R221, RZ, R221, RZ ;  /* 0x000000ddffdd723e */ /* 0x000fe200048060ff */
[----:B------:R0:W-:Y:S01]  /*c600*/  @!P5 STG.E.U8 desc[UR16][R26.64], R35 ;  /* 0x000000231a00d986 */ /* 0x0001e2000c101110 */
[C---:B------:R-:W-:Y:S02]  /*c610*/  ISETP.LT.OR P5, PT, R41.reuse, 0x9, !P2 ;  /* 0x000000092900780c */ /* 0x040fe400057a1670 */
        /* <DEDUP_REMOVED lines=8> */
[----:B0-----:R-:W-:Y:S01]  /*c6a0*/  F2FP.SATFINITE.E5M2.F32.PACK_AB_MERGE_C R35, RZ, R220, RZ ;  /* 0x000000dcff23723e */ /* 0x001fe200048060ff */
[----:B------:R-:W-:Y:S01]  /*c6b0*/  FMUL R215, R215, UR20 ;  /* 0x00000014d7d77c20 */ /* 0x000fe20008400000 */
[----:B------:R-:W3:Y:S01]  /*c6c0*/  LDL.LU R226, [R1+0xc] ;  /* 0x00000c0001e27983 */ /* 0x000ee20000300800 */
[----:B-1----:R-:W-:Y:S02]  /*c6d0*/  F2FP.SATFINITE.E5M2.F32.PACK_AB_MERGE_C R33, RZ, R218, RZ ;  /* 0x000000daff21723e */ /* 0x002fe400048060ff */
[----:B------:R-:W-:Y:S01]  /*c6e0*/  F2FP.SATFINITE.E5M2.F32.PACK_AB_MERGE_C R217, RZ, R217, RZ ;  /* 0x000000d9ffd9723e */ /* 0x000fe200048060ff */
[----:B------:R0:W-:Y:S01]  /*c6f0*/  @!P5 STG.E.U8 desc[UR16][R26.64+0x8], R35 ;  /* 0x000008231a00d986 */ /* 0x0001e2000c101110 */
[----:B------:R-:W-:-:S02]  /*c700*/  ISETP.LT.OR P5, PT, R41, 0x11, !P2 ;  /* 0x000000112900780c */ /* 0x000fc400057a1670 */
[----:B------:R-:W-:Y:S01]  /*c710*/  F2FP.SATFINITE.E5M2.F32.PACK_AB_MERGE_C R215, RZ, R215, RZ ;  /* 0x000000d7ffd7723e */ /* 0x000fe200048060ff */
[----:B------:R-:W4:Y:S01]  /*c720*/  LDL.LU R224, [R1+0x8] ;  /* 0x0000080001e07983 */ /* 0x000f220000300800 */
[----:B------:R-:W-:-:S03]  /*c730*/  FMUL R216, R216, UR20 ;  /* 0x00000014d8d87c20 */ /* 0x000fc60008400000 */
[----:B------:R-:W3:Y:S04]  /*c740*/  LDL.LU R225, [R1+0x4] ;  /* 0x0000040001e17983 */ /* 0x000ee80000300800 */
[----:B------:R-:W4:Y:S01]  /*c750*/  LDL.LU R223, [R1] ;  /* 0x0000000001df7983 */ /* 0x000f220000300800 */
[----:B0-----:R-:W-:Y:S01]  /*c760*/  F2FP.SATFINITE.E5M2.F32.PACK_AB_MERGE_C R35, RZ, R216, RZ ;  /* 0x000000d8ff23723e */ /* 0x001fe200048060ff */
[----:B------:R-:W-:Y:S01]  /*c770*/  FMUL R214, R214, UR20 ;  /* 0x00000014d6d67c20 */ /* 0x000fe20008400000 */
[----:B------:R-:W-:Y:S01]  /*c780*/  FMUL R213, R213, UR20 ;  /* 0x00000014d5d57c20 */ /* 0x000fe20008400000 */
[----:B------:R0:W-:Y:S01]  /*c790*/  @!P0 STG.E.U8 desc[UR16][R24.64+0x10], R33 ;  /* 0x0000102118008986 */ /* 0x0001e2000c101110 */
[----:B------:R-:W-:Y:S01]  /*c7a0*/  ISETP.LT.OR P0, PT, R41, 0x19, !P3 ;  /* 0x000000192900780c */ /* 0x000fe20005f01670 */
[----:B------:R-:W-:Y:S01]  /*c7b0*/  FMUL R211, R211, UR20 ;  /* 0x00000014d3d37c20 */ /* 0x000fe20008400000 */
[----:B------:R-:W-:Y:S01]  /*c7c0*/  FMUL R212, R212, UR20 ;  /* 0x00000014d4d47c20 */ /* 0x000fe20008400000 */
[----:B------:R-:W-:Y:S01]  /*c7d0*/  @!P1 STG.E.U8 desc[UR16][R24.64+0x11], R217 ;  /* 0x000011d918009986 */ /* 0x000fe2000c101110 */
[C---:B------:R-:W-:Y:S01]  /*c7e0*/  ISETP.LT.OR P1, PT, R41.reuse, 0x1a, !P3 ;  /* 0x0000001a2900780c */ /* 0x040fe20005f21670 */
[----:B------:R-:W-:Y:S01]  /*c7f0*/  FMUL R210, R210, UR20 ;  /* 0x00000014d2d27c20 */ /* 0x000fe20008400000 */
[----:B------:R-:W-:Y:S01]  /*c800*/  F2FP.SATFINITE.E5M2.F32.PACK_AB_MERGE_C R213, RZ, R213, RZ ;  /* 0x000000d5ffd5723e */ /* 0x000fe200048060ff */
[----:B------:R-:W-:Y:S01]  /*c810*/  @!P6 STG.E.U8 desc[UR16][R26.64+0x11], R215 ;  /* 0x000011d71a00e986 */ /* 0x000fe2000c101110 */
[----:B------:R-:W-:Y:S01]  /*c820*/  ISETP.LT.OR P6, PT, R41, 0x1a, !P2 ;  /* 0x0000001a2900780c */ /* 0x000fe200057c1670 */
[----:B------:R-:W-:Y:S01]  /*c830*/  FMUL R209, R209, UR20 ;  /* 0x00000014d1d17c20 */ /* 0x000fe20008400000 */
[----:B------:R-:W-:Y:S01]  /*c840*/  F2FP.SATFINITE.E5M2.F32.PACK_AB_MERGE_C R211, RZ, R211, RZ ;  /* 0x000000d3ffd3723e */ /* 0x000fe200048060ff */
[----:B------:R1:W-:Y:S01]  /*c850*/  @!P5 STG.E.U8 desc[UR16][R26.64+0x10], R35 ;  /* 0x000010231a00d986 */ /* 0x0003e2000c101110 */
[----:B0-----:R-:W-:Y:S01]  /*c860*/  F2FP.SATFINITE.E5M2.F32.PACK_AB_MERGE_C R33, RZ, R214, RZ ;  /* 0x000000d6ff21723e */ /* 0x001fe200048060ff */
[----:B------:R-:W-:Y:S01]  /*c870*/  FMUL R207, R207, UR20 ;  /* 0x00000014cfcf7c20 */ /* 0x000fe20008400000 */
[C---:B------:R-:W-:Y:S01]  /*c880*/  ISETP.LT.OR P5, PT, R41.reuse, 0x19, !P2 ;  /* 0x000000192900780c */ /* 0x040fe200057a1670 */
[----:B------:R-:W-:Y:S01]  /*c890*/  FMUL R208, R208, UR20 ;  /* 0x00000014d0d07c20 */ /* 0x000fe20008400000 */
[----:B------:R-:W-:Y:S01]  /*c8a0*/  F2FP.SATFINITE.E5M2.F32.PACK_AB_MERGE_C R209, RZ, R209, RZ ;  /* 0x000000d1ffd1723e */ /* 0x000fe200048060ff */
[----:B------:R0:W-:Y:S01]  /*c8b0*/  @!P0 STG.E.U8 desc[UR16][R24.64+0x18], R33 ;  /* 0x0000182118008986 */ /* 0x0001e2000c101110 */
[C---:B------:R-:W-:Y:S01]  /*c8c0*/  ISETP.LT.OR P0, PT, R41.reuse, 0x21, !P3 ;  /* 0x000000212900780c */ /* 0x040fe20005f01670 */
[----:B------:R-:W-:Y:S01]  /*c8d0*/  FMUL R206, R206, UR20 ;  /* 0x00000014cece7c20 */ /* 0x000fe20008400000 */
[----:B------:R-:W-:Y:S01]  /*c8e0*/  F2FP.SATFINITE.E5M2.F32.PACK_AB_MERGE_C R207, RZ, R207, RZ ;  /* 0x000000cfffcf723e */ /* 0x000fe200048060ff */
[----:B------:R-:W-:Y:S01]  /*c8f0*/  @!P1 STG.E.U8 desc[UR16][R24.64+0x19], R213 ;  /* 0x000019d518009986 */ /* 0x000fe2000c101110 */
[----:B------:R-:W-:Y:S01]  /*c900*/  ISETP.LT.OR P1, PT, R41, 0x22, !P3 ;  /* 0x000000222900780c */ /* 0x000fe20005f21670 */
[----:B------:R-:W-:Y:S01]  /*c910*/  FMUL R205, R205, UR20 ;  /* 0x00000014cdcd7c20 */ /* 0x000fe20008400000 */
[----:B-1----:R-:W-:Y:S01]  /*c920*/  F2FP.SATFINITE.E5M2.F32.PACK_AB_MERGE_C R35, RZ, R212, RZ ;  /* 0x000000d4ff23723e */ /* 0x002fe200048060ff */
        /* <DEDUP_REMOVED lines=11> */
[----:B------:R-:W-:Y:S01]  /*c9e0*/  ISETP.LT.OR P0, PT, R41, 0x29, !P3 ;  /* 0x000000292900780c */ /* 0x000fe20005f01670 */
[----:B------:R-:W-:Y:S01]  /*c9f0*/  FMUL R201, R201, UR20 ;  /* 0x00000014c9c97c20 */ /* 0x000fe20008400000 */
[----:B------:R-:W-:Y:S01]  /*ca00*/  FMUL R199, R199, UR20 ;  /* 0x00000014c7c77c20 */ /* 0x000fe20008400000 */
[----:B------:R-:W-:Y:S01]  /*ca10*/  @!P1 STG.E.U8 desc[UR16][R24.64+0x21], R209 ;  /* 0x000021d118009986 */ /* 0x000fe2000c101110 */
[C---:B------:R-:W-:Y:S01]  /*ca20*/  ISETP.LT.OR P1, PT, R41.reuse, 0x2a, !P3 ;  /* 0x0000002a2900780c */ /* 0x040fe20005f21670 */
        /* <DEDUP_REMOVED lines=9> */
[----:B------:R-:W-:Y:S01]  /*cac0*/  ISETP.LT.OR P5, PT, R41, 0x29, !P2 ;  /* 0x000000292900780c */ /* 0x000fe200057a1670 */
[----:B------:R-:W-:Y:S01]  /*cad0*/  FMUL R195, R195, UR20 ;  /* 0x00000014c3c37c20 */ /* 0x000fe20008400000 */
[----:B------:R-:W-:Y:S01]  /*cae0*/  F2FP.SATFINITE.E5M2.F32.PACK_AB_MERGE_C R199, RZ, R199, RZ ;  /* 0x000000c7ffc7723e */ /* 0x000fe200048060ff */
[----:B------:R0:W-:Y:S01]  /*caf0*/  @!P0 STG.E.U8 desc[UR16][R24.64+0x28], R33 ;  /* 0x0000282118008986 */ /* 0x0001e2000c101110 */
[C---:B------:R-:W-:Y:S01]  /*cb00*/  ISETP.LT.OR P0, PT, R41.reuse, 0x31, !P3 ;  /* 0x000000312900780c */ /* 0x040fe20005f01670 */
[----:B------:R-:W-:Y:S01]  /*cb10*/  FMUL R196, R196, UR20 ;  /* 0x00000014c4c47c20 */ /* 0x000fe20008400000 */
[----:B------:R-:W-:Y:S01]  /*cb20*/  F2FP.SATFINITE.E5M2.F32.PACK_AB_MERGE_C R197, RZ, R197, RZ ;  /* 0x000000c5ffc5723e */ /* 0x000fe200048060ff */
        /* <DEDUP_REMOVED lines=59> */
[C---:B------:R-:W-:Y:S01]  /*cee0*/  ISETP.LT.OR P6, PT, R41.reuse, 0x4a, !P2 ;  /* 0x0000004a2900780c */ /* 0x040fe200057c1670 */
        /* <DEDUP_REMOVED lines=57> */
[----:B------:R-:W-:Y:S01]  /*d280*/  ISETP.LT.OR P5, PT, R41, 0x61, !P3 ;  /* 0x000000612900780c */ /* 0x000fe20005fa1670 */
[----:B------:R-:W-:Y:S01]  /*d290*/  FMUL R161, R161, UR20 ;  /* 0x00000014a1a17c20 */ /* 0x000fe20008400000 */
[----:B0-----:R-:W-:Y:S01]  /*d2a0*/  F2FP.SATFINITE.E5M2.F32.PACK_AB_MERGE_C R33, RZ, R178, RZ ;  /* 0x000000b2ff21723e */ /* 0x001fe200048060ff */
[----:B------:R-:W-:Y:S01]  /*d2b0*/  FMUL R160, R160, UR20 ;  /* 0x00000014a0a07c20 */ /* 0x000fe20008400000 */
[----:B------:R-:W-:Y:S01]  /*d2c0*/  FMUL R159, R159, UR20 ;  /* 0x000000149f9f7c20 */ /* 0x000fe20008400000 */
[----:B------:R-:W-:Y:S01]  /*d2d0*/  FMUL R157, R157, UR20 ;  /* 0x000000149d9d7c20 */ /* 0x000fe20008400000 */
[----:B------:R-:W-:Y:S01]  /*d2e0*/  F2FP.SATFINITE.E5M2.F32.PACK_AB_MERGE_C R161, RZ, R161, RZ ;  /* 0x000000a1ffa1723e */ /* 0x000fe200048060ff */
[----:B------:R-:W-:Y:S01]  /*d2f0*/  FMUL R158, R158, UR20 ;  /* 0x000000149e9e7c20 */ /* 0x000fe20008400000 */
[----:B------:R-:W-:Y:S01]  /*d300*/  FMUL R156, R156, UR20 ;  /* 0x000000149c9c7c20 */ /* 0x000fe20008400000 */
[----:B------:R-:W-:Y:S01]  /*d310*/  @!P6 STG.E.U8 desc[UR16][R24.64+0x61], R177 ;  /* 0x000061b11800e986 */ /* 0x000fe2000c101110 */
[----:B------:R-:W-:Y:S01]  /*d320*/  ISETP.LT.OR P6, PT, R41, 0x69, !P3 ;  /* 0x000000692900780c */ /* 0x000fe20005fc1670 */
[----:B------:R-:W-:Y:S01]  /*d330*/  FMUL R155, R155, UR20 ;  /* 0x000000149b9b7c20 */ /* 0x000fe20008400000 */
[----:B-1----:R-:W-:Y:S01]  /*d340*/  F2FP.SATFINITE.E5M2.F32.PACK_AB_MERGE_C R35, RZ, R176, RZ ;  /* 0x000000b0ff23723e */ /* 0x002fe200048060ff */
[----:B------:R0:W-:Y:S01]  /*d350*/  @!P5 STG.E.U8 desc[UR16][R24.64+0x60], R33 ;  /* 0x000060211800d986 */ /* 0x0001e2000c101110 */
        /* <DEDUP_REMOVED lines=16> */
[----:B-1----:R-:W-:Y:S01]  /*d460*/  F2FP.SATFINITE.E5M2.F32.PACK_AB_MERGE_C R35, RZ, R170, RZ ;  /* 0x000000aaff23723e */ /* 0x002fe200048060ff */
[----:B------:R-:W-:Y:S01]  /*d470*/  @!P0 STG.E.U8 desc[UR16][R24.64+0x69], R173 ;  /* 0x000069ad18008986 */ /* 0x000fe2000c101110 */
        /* <DEDUP_REMOVED lines=12> */
[----:B------:R-:W-:Y:S01]  /*d540*/  ISETP.LT.OR P6, PT, R41, 0x79, !P3 ;  /* 0x000000792900780c */ /* 0x000fe20005fc1670 */
[----:B------:R-:W-:Y:S01]  /*d550*/  FMUL R17, R17, UR20 ;  /* 0x0000001411117c20 */ /* 0x000fe20008400000 */
[----:B------:R-:W-:Y:S01]  /*d560*/  ISETP.LT.OR P3, PT, R41, 0x7a, !P3 ;  /* 0x0000007a2900780c */ /* 0x000fe20005f61670 */
[----:B------:R-:W-:Y:S01]  /*d570*/  @!P0 STG.E.U8 desc[UR16][R24.64+0x71], R169 ;  /* 0x000071a918008986 */ /* 0x000fe2000c101110 */
[----:B0-----:R-:W-:Y:S01]  /*d580*/  F2FP.SATFINITE.E5M2.F32.PACK_AB_MERGE_C R33, RZ, R168, RZ ;  /* 0x000000a8ff21723e */ /* 0x001fe200048060ff */
[----:B------:R-:W-:Y:S01]  /*d590*/  FMUL R18, R18, UR20 ;  /* 0x0000001412127c20 */ /* 0x000fe20008400000 */
[----:B------:R-:W-:Y:S01]  /*d5a0*/  ISETP.GE.AND P0, PT, R42, 0x89, PT ;  /* 0x000000892a00780c */ /* 0x000fe20003f06270 */
[----:B------:R-:W-:Y:S01]  /*d5b0*/  FMUL R16, R16, UR20 ;  /* 0x0000001410107c20 */ /* 0x000fe20008400000 */
[----:B------:R-:W-:Y:S01]  /*d5c0*/  F2FP.SATFINITE.E5M2.F32.PACK_AB_MERGE_C R21, RZ, R21, RZ ;  /* 0x00000015ff15723e */ /* 0x000fe200048060ff */
[----:B------:R0:W-:Y:S01]  /*d5d0*/  @!P1 STG.E.U8 desc[UR16][R26.64+0x70], R33 ;  /* 0x000070211a009986 */ /* 0x0001e2000c101110 */
[----:B------:R-:W-:Y:S01]  /*d5e0*/  ISETP.GE.AND P1, PT, R42, 0x81, PT ;  /* 0x000000812a00780c */ /* 0x000fe20003f26270 */
[----:B------:R-:W-:Y:S01]  /*d5f0*/  FMUL R15, R15, UR20 ;  /* 0x000000140f0f7c20 */ /* 0x000fe20008400000 */
[----:B-1----:R-:W-:Y:S01]  /*d600*/  F2FP.SATFINITE.E5M2.F32.PACK_AB_MERGE_C R35, RZ, R166, RZ ;  /* 0x000000a6ff23723e */ /* 0x002fe200048060ff */
[----:B------:R-:W-:Y:S01]  /*d610*/  @!P5 STG.E.U8 desc[UR16][R26.64+0x71], R167 ;  /* 0x000071a71a00d986 */ /* 0x000fe2000c101110 */
[----:B------:R-:W-:Y:S01]  /*d620*/  ISETP.LT.OR P5, PT, R41, 0x79, !P2 ;  /* 0x000000792900780c */ /* 0x000fe200057a1670 */
[----:B------:R-:W-:Y:S01]  /*d630*/  FMUL R13, R13, UR20 ;  /* 0x000000140d0d7c20 */ /* 0x000fe20008400000 */
[C---:B------:R-:W-:Y:S01]  /*d640*/  ISETP.LT.OR P2, PT, R41.reuse, 0x7a, !P2 ;  /* 0x0000007a2900780c */ /* 0x040fe20005741670 */
        /* <DEDUP_REMOVED lines=9> */
[----:B------:R-:W-:Y:S01]  /*d6e0*/  F2FP.SATFINITE.E5M2.F32.PACK_AB_MERGE_C R17, RZ, R17, RZ ;  /* 0x00000011ff11723e */ /* 0x000fe200048060ff */
[----:B------:R-:W-:Y:S01]  /*d6f0*/  @!P5 STG.E.U8 desc[UR16][R26.64+0x78], R37 ;  /* 0x000078251a00d986 */ /* 0x000fe2000c101110 */
[----:B------:R-:W-:Y:S01]  /*d700*/  ISETP.LT.OR P5, PT, R41, 0x1, !P0 ;  /* 0x000000012900780c */ /* 0x000fe200047a1670 */
[----:B------:R-:W-:Y:S01]  /*d710*/  FMUL R9, R9, UR20 ;  /* 0x0000001409097c20 */ /* 0x000fe20008400000 */
[----:B------:R-:W-:Y:S01]  /*d720*/  F2FP.SATFINITE.E5M2.F32.PACK_AB_MERGE_C R15, RZ, R15, RZ ;  /* 0x0000000fff0f723e */ /* 0x000fe200048060ff */
[----:B------:R0:W-:Y:S01]  /*d730*/  @!P2 STG.E.U8 desc[UR16][R26.64+0x79], R163 ;  /* 0x000079a31a00a986 */ /* 0x0001e2000c101110 */
[C---:B------:R-:W-:Y:S01]  /*d740*/  ISETP.LT.OR P2, PT, R41.reuse, 0xa, !P1 ;  /* 0x0000000a2900780c */ /* 0x040fe20004f41670 */
        /* <DEDUP_REMOVED lines=9> */
[----:B------:R-:W-:Y:S01]  /*d7e0*/  F2FP.SATFINITE.E5M2.F32.PACK_AB_MERGE_C R11, RZ, R11, RZ ;  /* 0x0000000bff0b723e */ /* 0x000fe200048060ff */
[----:B------:R2:W-:Y:S01]  /*d7f0*/  @!P5 STG.E.U8 desc[UR16][R30.64], R33 ;  /* 0x000000211e00d986 */ /* 0x0005e2000c101110 */
[----:B------:R-:W-:Y:S01]  /*d800*/  ISETP.LT.OR P5, PT, R41, 0x9, !P0 ;  /* 0x000000092900780c */ /* 0x000fe200047a1670 */
[----:B------:R-:W-:Y:S01]  /*d810*/  FMUL R5, R5, UR20 ;  /* 0x0000001405057c20 */ /* 0x000fe20008400000 */
[----:B0-----:R-:W-:Y:S01]  /*d820*/  F2FP.SATFINITE.E5M2.F32.PACK_AB_MERGE_C R27, RZ, R156, RZ ;  /* 0x0000009cff1b723e */ /* 0x001fe200048060ff */
[----:B-----5:R-:W-:Y:S01]  /*d830*/  FMUL R0, R0, UR20 ;  /* 0x0000001400007c20 */ /* 0x020fe20008400000 */
[----:B------:R-:W-:Y:S01]  /*d840*/  F2FP.SATFINITE.E5M2.F32.PACK_AB_MERGE_C R9, RZ, R9, RZ ;  /* 0x00000009ff09723e */ /* 0x000fe200048060ff */
[----:B------:R-:W-:Y:S01]  /*d850*/  FMUL R6, R6, UR20 ;  /* 0x0000001406067c20 */ /* 0x000fe20008400000 */
[----:B------:R-:W-:Y:S01]  /*d860*/  F2FP.SATFINITE.E5M2.F32.PACK_AB_MERGE_C R7, RZ, R7, RZ ;  /* 0x00000007ff07723e */ /* 0x000fe200048060ff */
[----:B------:R-:W3:Y:S01]  /*d870*/  LDL.LU R221, [R1+0x14] ;  /* 0x0000140001dd7983 */ /* 0x000ee20000300800 */
[----:B-1----:R-:W-:Y:S01]  /*d880*/  F2FP.SATFINITE.E5M2.F32.PACK_AB_MERGE_C R25, RZ, R158, RZ ;  /* 0x0000009eff19723e */ /* 0x002fe200048060ff */
[----:B------:R-:W-:Y:S01]  /*d890*/  FMUL R2, R2, UR20 ;  /* 0x0000001402027c20 */ /* 0x000fe20008400000 */
[----:B------:R-:W-:Y:S01]  /*d8a0*/  F2FP.SATFINITE.E5M2.F32.PACK_AB_MERGE_C R5, RZ, R5, RZ ;  /* 0x00000005ff05723e */ /* 0x000fe200048060ff */
[----:B------:R-:W-:Y:S01]  /*d8b0*/  @!P6 STG.E.U8 desc[UR16][R30.64+0x1], R159 ;  /* 0x0000019f1e00e986 */ /* 0x000fe2000c101110 */
[----:B------:R-:W-:Y:S01]  /*d8c0*/  ISETP.LT.OR P6, PT, R41, 0xa, !P0 ;  /* 0x0000000a2900780c */ /* 0x000fe200047c1670 */
[----:B------:R-:W-:Y:S01]  /*d8d0*/  FMUL R3, R3, UR20 ;  /* 0x0000001403037c20 */ /* 0x000fe20008400000 */
[----:B--2---:R-:W-:Y:S01]  /*d8e0*/  F2FP.SATFINITE.E5M2.F32.PACK_AB_MERGE_C R33, RZ, R152, RZ ;  /* 0x00000098ff21723e */ /* 0x004fe200048060ff */
[----:B------:R-:W-:Y:S01]  /*d8f0*/  @!P2 STG.E.U8 desc[UR16][R28.64+0x9], R157 ;  /* 0x0000099d1c00a986 */ /* 0x000fe2000c101110 */
[----:B------:R-:W-:Y:S01]  /*d900*/  ISETP.LT.OR P2, PT, R41, 0x12, !P1 ;  /* 0x000000122900780c */ /* 0x000fe20004f41670 */
[----:B------:R-:W-:-:S02]  /*d910*/  FMUL R4, R4, UR20 ;  /* 0x0000001404047c20 */ /* 0x000fc40008400000 */
[----:B------:R0:W-:Y:S01]  /*d920*/  @!P3 STG.E.U8 desc[UR16][R28.64+0x8], R25 ;  /* 0x000008191c00b986 */ /* 0x0001e2000c101110 */
[----:B------:R-:W-:-:S03]  /*d930*/  ISETP.LT.OR P3, PT, R41, 0x11, !P1 ;  /* 0x000000112900780c */ /* 0x000fc60004f61670 */
[----:B------:R1:W-:Y:S01]  /*d940*/  @!P5 STG.E.U8 desc[UR16][R30.64+0x8], R27 ;  /* 0x0000081b1e00d986 */ /* 0x0003e2000c101110 */
[----:B------:R-:W-:-:S03]  /*d950*/  ISETP.LT.OR P5, PT, R41, 0x11, !P0 ;  /* 0x000000112900780c */ /* 0x000fc600047a1670 */
[----:B------:R-:W-:Y:S01]  /*d960*/  @!P6 STG.E.U8 desc[UR16][R30.64+0x9], R155 ;  /* 0x0000099b1e00e986 */ /* 0x000fe2000c101110 */
[----:B------:R-:W-:-:S03]  /*d970*/  ISETP.LT.OR P6, PT, R41, 0x12, !P0 ;  /* 0x000000122900780c */ /* 0x000fc600047c1670 */
[----:B------:R-:W-:Y:S01]  /*d980*/  @!P2 STG.E.U8 desc[UR16][R28.64+0x11], R153 ;  /* 0x000011991c00a986 */ /* 0x000fe2000c101110 */
[----:B------:R-:W-:Y:S02]  /*d990*/  ISETP.LT.OR P2, PT, R41, 0x1a, !P1 ;  /* 0x0000001a2900780c */ /* 0x000fe40004f41670 */
[----:B0-----:R-:W-:Y:S01]  /*d9a0*/  F2FP.SATFINITE.E5M2.F32.PACK_AB_MERGE_C R25, RZ, R154, RZ ;  /* 0x0000009aff19723e */ /* 0x001fe200048060ff */
[----:B------:R-:W2:Y:S01]  /*d9b0*/  LDL.LU R220, [R1+0x18] ;  /* 0x0000180001dc7983 */ /* 0x000ea20000300800 */
[----:B-1----:R-:W-:-:S03]  /*d9c0*/  F2FP.SATFINITE.E5M2.F32.PACK_AB_MERGE_C R27, RZ, R20, RZ ;  /* 0x00000014ff1b723e */ /* 0x002fc600048060ff */
[----:B------:R0:W-:Y:S01]  /*d9d0*/  @!P3 STG.E.U8 desc[UR16][R28.64+0x10], R25 ;  /* 0x000010191c00b986 */ /* 0x0001e2000c101110 */
[----:B------:R-:W-:-:S03]  /*d9e0*/  ISETP.LT.OR P3, PT, R41, 0x19, !P1 ;  /* 0x000000192900780c */ /* 0x000fc60004f61670 */
[----:B------:R-:W-:Y:S01]  /*d9f0*/  @!P5 STG.E.U8 desc[UR16][R30.64+0x10], R33 ;  /* 0x000010211e00d986 */ /* 0x000fe2000c101110 */
[----:B------:R-:W-:-:S03]  /*da00*/  ISETP.LT.OR P5, PT, R41, 0x19, !P0 ;  /* 0x000000192900780c */ /* 0x000fc600047a1670 */
[----:B------:R1:W-:Y:S01]  /*da10*/  @!P6 STG.E.U8 desc[UR16][R30.64+0x11], R23 ;  /* 0x000011171e00e986 */ /* 0x0003e2000c101110 */
[----:B------:R-:W-:-:S03]  /*da20*/  ISETP.LT.OR P6, PT, R41, 0x1a, !P0 ;  /* 0x0000001a2900780c */ /* 0x000fc600047c1670 */
[----:B------:R4:W-:Y:S01]  /*da30*/  @!P2 STG.E.U8 desc[UR16][R28.64+0x19], R21 ;  /* 0x000019151c00a986 */ /* 0x0009e2000c101110 */
[C---:B------:R-:W-:Y:S02]  /*da40*/  ISETP.LT.OR P2, PT, R41.reuse, 0x22, !P1 ;  /* 0x000000222900780c */ /* 0x040fe40004f41670 */
[----:B0-----:R-:W-:Y:S01]  /*da50*/  F2FP.SATFINITE.E5M2.F32.PACK_AB_MERGE_C R25, RZ, R22, RZ ;  /* 0x00000016ff19723e */ /* 0x001fe200048060ff */
[----:B------:R-:W2:Y:S04]  /*da60*/  LDL.LU R222, [R1+0x1c] ;  /* 0x00001c0001de7983 */ /* 0x000ea80000300800 */
[----:B------:R-:W-:Y:S01]  /*da70*/  @!P3 STG.E.U8 desc[UR16][R28.64+0x18], R25 ;  /* 0x000018191c00b986 */ /* 0x000fe2000c101110 */
[C---:B------:R-:W-:Y:S02]  /*da80*/  ISETP.LT.OR P3, PT, R41.reuse, 0x21, !P1 ;  /* 0x000000212900780c */ /* 0x040fe40004f61670 */
[----:B-1----:R-:W-:Y:S01]  /*da90*/  F2FP.SATFINITE.E5M2.F32.PACK_AB_MERGE_C R23, RZ, R18, RZ ;  /* 0x00000012ff17723e */ /* 0x002fe200048060ff */
[----:B------:R-:W-:Y:S01]  /*daa0*/  @!P5 STG.E.U8 desc[UR16][R30.64+0x18], R27 ;  /* 0x0000181b1e00d986 */ /* 0x000fe2000c101110 */
[----:B------:R-:W-:-:S02]  /*dab0*/  ISETP.LT.OR P5, PT, R41, 0x21, !P0 ;  /* 0x000000212900780c */ /* 0x000fc400047a1670 */
[----:B----4-:R-:W-:Y:S01]  /*dac0*/  F2FP.SATFINITE.E5M2.F32.PACK_AB_MERGE_C R21, RZ, R16, RZ ;  /* 0x00000010ff15723e */ /* 0x010fe200048060ff */
[----:B------:R0:W-:Y:S01]  /*dad0*/  @!P6 STG.E.U8 desc[UR16][R30.64+0x19], R19 ;  /* 0x000019131e00e986 */ /* 0x0001e2000c101110 */
[----:B------:R-:W-:-:S03]  /*dae0*/  ISETP.LT.OR P6, PT, R41, 0x22, !P0 ;  /* 0x000000222900780c */ /* 0x000fc600047c1670 */
[----:B------:R1:W-:Y:S01]  /*daf0*/  @!P2 STG.E.U8 desc[UR16][R28.64+0x21], R17 ;  /* 0x000021111c00a986 */ /* 0x0003e2000c101110 */
[----:B------:R-:W-:-:S03]  /*db00*/  ISETP.LT.OR P2, PT, R41, 0x2a, !P1 ;  /* 0x0000002a2900780c */ /* 0x000fc60004f41670 */
[----:B------:R-:W-:Y:S01]  /*db10*/  @!P3 STG.E.U8 desc[UR16][R28.64+0x20], R23 ;  /* 0x000020171c00b986 */ /* 0x000fe2000c101110 */
[----:B------:R-:W-:-:S03]  /*db20*/  ISETP.LT.OR P3, PT, R41, 0x29, !P1 ;  /* 0x000000292900780c */ /* 0x000fc60004f61670 */
[----:B------:R-:W-:Y:S01]  /*db30*/  @!P5 STG.E.U8 desc[UR16][R30.64+0x20], R21 ;  /* 0x000020151e00d986 */ /* 0x000fe2000c101110 */
[C---:B------:R-:W-:Y:S02]  /*db40*/  ISETP.LT.OR P5, PT, R41.reuse, 0x29, !P0 ;  /* 0x000000292900780c */ /* 0x040fe400047a1670 */
[----:B0-----:R-:W-:Y:S01]  /*db50*/  F2FP.SATFINITE.E5M2.F32.PACK_AB_MERGE_C R19, RZ, R14, RZ ;  /* 0x0000000eff13723e */ /* 0x001fe200048060ff */
[----:B------:R0:W-:Y:S01]  /*db60*/  @!P6 STG.E.U8 desc[UR16][R30.64+0x21], R15 ;  /* 0x0000210f1e00e986 */ /* 0x0001e2000c101110 */
[C---:B------:R-:W-:Y:S02]  /*db70*/  ISETP.LT.OR P6, PT, R41.reuse, 0x2a, !P0 ;  /* 0x0000002a2900780c */ /* 0x040fe400047c1670 */
[----:B-1----:R-:W-:Y:S01]  /*db80*/  F2FP.SATFINITE.E5M2.F32.PACK_AB_MERGE_C R17, RZ, R12, RZ ;  /* 0x0000000cff11723e */ /* 0x002fe200048060ff */
        /* <DEDUP_REMOVED lines=15> */
[----:B0-----:R-:W-:Y:S02]  /*dc80*/  F2FP.SATFINITE.E5M2.F32.PACK_AB_MERGE_C R11, RZ, R6, RZ ;  /* 0x00000006ff0b723e */ /* 0x001fe400048060ff */
[C---:B------:R-:W-:Y:S01]  /*dc90*/  ISETP.LT.OR P5, PT, R41.reuse, 0x39, !P0 ;  /* 0x000000392900780c */ /* 0x040fe200047a1670 */
[----:B------:R0:W-:Y:S01]  /*dca0*/  @!P6 STG.E.U8 desc[UR16][R30.64+0x31], R7 ;  /* 0x000031071e00e986 */ /* 0x0001e2000c101110 */
[----:B-1----:R-:W-:Y:S02]  /*dcb0*/  F2FP.SATFINITE.E5M2.F32.PACK_AB_MERGE_C R9, RZ, R4, RZ ;  /* 0x00000004ff09723e */ /* 0x002fe400048060ff */
[----:B------:R-:W-:Y:S01]  /*dcc0*/  ISETP.LT.OR P6, PT, R41, 0x3a, !P0 ;  /* 0x0000003a2900780c */ /* 0x000fe200047c1670 */
[----:B------:R1:W-:Y:S04]  /*dcd0*/  @!P2 STG.E.U8 desc[UR16][R28.64+0x39], R5 ;  /* 0x000039051c00a986 */ /* 0x0003e8000c101110 */
[----:B------:R4:W-:Y:S01]  /*dce0*/  @!P3 STG.E.U8 desc[UR16][R28.64+0x38], R11 ;  /* 0x0000380b1c00b986 */ /* 0x0009e2000c101110 */
[----:B------:R-:W-:Y:S01]  /*dcf0*/  FMUL R4, R227, UR20 ;  /* 0x00000014e3047c20 */ /* 0x000fe20008400000 */
[----:B------:R-:W-:-:S02]  /*dd00*/  ISETP.LT.OR P3, PT, R41, 0x41, !P1 ;  /* 0x000000412900780c */ /* 0x000fc40004f61670 */
[----:B0-----:R-:W-:Y:S02]  /*dd10*/  F2FP.SATFINITE.E5M2.F32.PACK_AB_MERGE_C R7, RZ, R3, RZ ;  /* 0x00000003ff07723e */ /* 0x001fe400048060ff */
[----:B-1----:R-:W-:Y:S01]  /*dd20*/  F2FP.SATFINITE.E5M2.F32.PACK_AB_MERGE_C R5, RZ, R0, RZ ;  /* 0x00000000ff05723e */ /* 0x002fe200048060ff */
[----:B------:R-:W-:Y:S01]  /*dd30*/  FMUL R0, R223, UR20 ;  /* 0x00000014df007c20 */ /* 0x000fe20008400000 */
[----:B------:R-:W-:Y:S01]  /*dd40*/  ISETP.LT.OR P2, PT, R41, 0x42, !P1 ;  /* 0x000000422900780c */ /* 0x000fe20004f41670 */
[----:B------:R-:W2:Y:S01]  /*dd50*/  LDL.LU R223, [R1+0x20] ;  /* 0x0000200001df7983 */ /* 0x000ea20000300800 */
[----:B----4-:R-:W-:Y:S02]  /*dd60*/  F2FP.SATFINITE.E5M2.F32.PACK_AB_MERGE_C R11, RZ, R2, RZ ;  /* 0x00000002ff0b723e */ /* 0x010fe400048060ff */
[----:B------:R-:W-:Y:S01]  /*dd70*/  F2FP.SATFINITE.E5M2.F32.PACK_AB_MERGE_C R13, RZ, R0, RZ ;  /* 0x00000000ff0d723e */ /* 0x000fe200048060ff */
[----:B---3--:R-:W-:Y:S01]  /*dd80*/  FMUL R0, R225, UR20 ;  /* 0x00000014e1007c20 */ /* 0x008fe20008400000 */
[----:B------:R-:W-:Y:S01]  /*dd90*/  FMUL R2, R224, UR20 ;  /* 0x00000014e0027c20 */ /* 0x000fe20008400000 */
[----:B------:R-:W3:Y:S04]  /*dda0*/  LDL.LU R225, [R1+0x24] ;  /* 0x0000240001e17983 */ /* 0x000ee80000300800 */
[----:B------:R-:W4:Y:S01]  /*ddb0*/  LDL.LU R224, [R1+0x28] ;  /* 0x0000280001e07983 */ /* 0x000f220000300800 */
[----:B------:R-:W-:-:S03]  /*ddc0*/  FMUL R3, R226, UR20 ;  /* 0x00000014e2037c20 */ /* 0x000fc60008400000 */
[----:B------:R-:W4:Y:S04]  /*ddd0*/  LDL.LU R226, [R1+0x2c] ;  /* 0x00002c0001e27983 */ /* 0x000f280000300800 */
[----:B------:R-:W4:Y:S04]  /*dde0*/  LDL.LU R227, [R1+0x30] ;  /* 0x0000300001e37983 */ /* 0x000f280000300800 */
[----:B------:R-:W-:Y:S01]  /*ddf0*/  @!P5 STG.E.U8 desc[UR16][R30.64+0x38], R9 ;  /* 0x000038091e00d986 */ /* 0x000fe2000c101110 */
[----:B------:R-:W-:-:S03]  /*de00*/  ISETP.LT.OR P5, PT, R41, 0x41, !P0 ;  /* 0x000000412900780c */ /* 0x000fc600047a1670 */
[----:B------:R0:W-:Y:S01]  /*de10*/  @!P6 STG.E.U8 desc[UR16][R30.64+0x39], R7 ;  /* 0x000039071e00e986 */ /* 0x0001e2000c101110 */
[----:B------:R-:W-:-:S03]  /*de20*/  ISETP.LT.OR P6, PT, R41, 0x42, !P0 ;  /* 0x000000422900780c */ /* 0x000fc600047c1670 */
[----:B------:R-:W-:Y:S01]  /*de30*/  @!P3 STG.E.U8 desc[UR16][R28.64+0x40], R11 ;  /* 0x0000400b1c00b986 */ /* 0x000fe2000c101110 */
[----:B------:R-:W-:-:S03]  /*de40*/  ISETP.LT.OR P3, PT, R41, 0x49, !P1 ;  /* 0x000000492900780c */ /* 0x000fc60004f61670 */
[----:B------:R1:W-:Y:S01]  /*de50*/  @!P2 STG.E.U8 desc[UR16][R28.64+0x41], R5 ;  /* 0x000041051c00a986 */ /* 0x0003e2000c101110 */
[----:B0-----:R-:W-:-:S03]  /*de60*/  F2FP.SATFINITE.E5M2.F32.PACK_AB_MERGE_C R7, RZ, R0, RZ ;  /* 0x00000000ff07723e */ /* 0x001fc600048060ff */
[----:B------:R-:W-:Y:S01]  /*de70*/  @!P5 STG.E.U8 desc[UR16][R30.64+0x40], R13 ;  /* 0x0000400d1e00d986 */ /* 0x000fe2000c101110 */
[C---:B------:R-:W-:Y:S02]  /*de80*/  ISETP.LT.OR P2, PT, R41.reuse, 0x4a, !P1 ;  /* 0x0000004a2900780c */ /* 0x040fe40004f41670 */
[----:B-1----:R-:W-:Y:S01]  /*de90*/  F2FP.SATFINITE.E5M2.F32.PACK_AB_MERGE_C R5, RZ, R2, RZ ;  /* 0x00000002ff05723e */ /* 0x002fe200048060ff */
[----:B------:R0:W-:Y:S01]  /*dea0*/  @!P6 STG.E.U8 desc[UR16][R30.64+0x41], R7 ;  /* 0x000041071e00e986 */ /* 0x0001e2000c101110 */
[C---:B------:R-:W-:Y:S02]  /*deb0*/  ISETP.LT.OR P5, PT, R41.reuse, 0x49, !P0 ;  /* 0x000000492900780c */ /* 0x040fe400047a1670 */
[C---:B------:R-:W-:Y:S01]  /*dec0*/  ISETP.LT.OR P6, PT, R41.reuse, 0x4a, !P0 ;  /* 0x0000004a2900780c */ /* 0x040fe200047c1670 */
[----:B------:R1:W-:Y:S01]  /*ded0*/  @!P3 STG.E.U8 desc[UR16][R28.64+0x48], R5 ;  /* 0x000048051c00b986 */ /* 0x0003e2000c101110 */
[----:B------:R-:W-:Y:S02]  /*dee0*/  ISETP.LT.OR P3, PT, R41, 0x51, !P1 ;  /* 0x000000512900780c */ /* 0x000fe40004f61670 */
[----:B------:R-:W-:-:S02]  /*def0*/  F2FP.SATFINITE.E5M2.F32.PACK_AB_MERGE_C R9, RZ, R3, RZ ;  /* 0x00000003ff09723e */ /* 0x000fc400048060ff */
[----:B------:R-:W-:-:S03]  /*df00*/  F2FP.SATFINITE.E5M2.F32.PACK_AB_MERGE_C R11, RZ, R4, RZ ;  /* 0x00000004ff0b723e */ /* 0x000fc600048060ff */
[----:B------:R1:W-:Y:S04]  /*df10*/  @!P2 STG.E.U8 desc[UR16][R28.64+0x49], R9 ;  /* 0x000049091c00a986 */ /* 0x0003e8000c101110 */
[----:B------:R-:W-:Y:S01]  /*df20*/  @!P5 STG.E.U8 desc[UR16][R30.64+0x48], R11 ;  /* 0x0000480b1e00d986 */ /* 0x000fe2000c101110 */
[----:B------:R-:W-:-:S03]  /*df30*/  FMUL R0, R221, UR20 ;  /* 0x00000014dd007c20 */ /* 0x000fc60008400000 */
[----:B------:R-:W4:Y:S02]  /*df40*/  LDL.LU R221, [R1+0x34] ;  /* 0x0000340001dd7983 */ /* 0x000f240000300800 */
[----:B0-----:R-:W-:-:S05]  /*df50*/  F2FP.SATFINITE.E5M2.F32.PACK_AB_MERGE_C R7, RZ, R0, RZ ;  /* 0x00000000ff07723e */ /* 0x001fca00048060ff */
[----:B------:R-:W-:Y:S01]  /*df60*/  @!P6 STG.E.U8 desc[UR16][R30.64+0x49], R7 ;  /* 0x000049071e00e986 */ /* 0x000fe2000c101110 */
[----:B--2---:R-:W-:-:S03]  /*df70*/  FMUL R2, R220, UR20 ;  /* 0x00000014dc027c20 */ /* 0x004fc60008400000 */
[----:B------:R-:W2:Y:S02]  /*df80*/  LDL.LU R220, [R1+0x38] ;  /* 0x0000380001dc7983 */ /* 0x000ea40000300800 */
[----:B-1----:R-:W-:-:S05]  /*df90*/  F2FP.SATFINITE.E5M2.F32.PACK_AB_MERGE_C R5, RZ, R2, RZ ;  /* 0x00000002ff05723e */ /* 0x002fca00048060ff */
[----:B------:R0:W-:Y:S01]  /*dfa0*/  @!P3 STG.E.U8 desc[UR16][R28.64+0x50], R5 ;  /* 0x000050051c00b986 */ /* 0x0001e2000c101110 */
[----:B------:R-:W-:-:S03]  /*dfb0*/  FMUL R3, R222, UR20 ;  /* 0x00000014de037c20 */ /* 0x000fc60008400000 */
[----:B------:R-:W2:Y:S02]  /*dfc0*/  LDL.LU R222, [R1+0x3c] ;  /* 0x00003c0001de7983 */ /* 0x000ea40000300800 */
[----:B------:R-:W-:Y:S01]  /*dfd0*/  F2FP.SATFINITE.E5M2.F32.PACK_AB_MERGE_C R9, RZ, R3, RZ ;  /* 0x00000003ff09723e */ /* 0x000fe200048060ff */
[----:B------:R-:W-:Y:S02]  /*dfe0*/  FMUL R0, R223, UR20 ;  /* 0x00000014df007c20 */ /* 0x000fe40008400000 */
[----:B------:R-:W2:Y:S03]  /*dff0*/  LDL.LU R223, [R1+0x40] ;  /* 0x0000400001df7983 */ /* 0x000ea60000300800 */
[----:B------:R-:W-:Y:S01]  /*e000*/  F2FP.SATFINITE.E5M2.F32.PACK_AB_MERGE_C R13, RZ, R0, RZ ;  /* 0x00000000ff0d723e */ /* 0x000fe200048060ff */
[----:B---3--:R-:W-:Y:S02]  /*e010*/  FMUL R2, R225, UR20 ;  /* 0x00000014e1027c20 */ /* 0x008fe40008400000 */
[----:B------:R-:W3:Y:S01]  /*e020*/  LDL.LU R225, [R1+0x44] ;  /* 0x0000440001e17983 */ /* 0x000ee20000300800 */
[----:B----4-:R-:W-:-:S03]  /*e030*/  FMUL R0, R224, UR20 ;  /* 0x00000014e0007c20 */ /* 0x010fc60008400000 */
[----:B------:R-:W4:Y:S01]  /*e040*/  LDL.LU R224, [R1+0x48] ;  /* 0x0000480001e07983 */ /* 0x000f220000300800 */
[----:B------:R-:W-:Y:S01]  /*e050*/  FMUL R3, R226, UR20 ;  /* 0x00000014e2037c20 */ /* 0x000fe20008400000 */
[----:B0-----:R-:W-:Y:S02]  /*e060*/  F2FP.SATFINITE.E5M2.F32.PACK_AB_MERGE_C R5, RZ, R0, RZ ;  /* 0x00000000ff05723e */ /* 0x001fe400048060ff */
[----:B------:R-:W4:Y:S01]  /*e070*/  LDL.LU R226, [R1+0x4c] ;  /* 0x00004c0001e27983 */ /* 0x000f220000300800 */
[----:B------:R-:W-:-:S03]  /*e080*/  FMUL R0, R227, UR20 ;  /* 0x00000014e3007c20 */ /* 0x000fc60008400000 */
[----:B------:R-:W4:Y:S01]  /*e090*/  LDL.LU R227, [R1+0x50] ;  /* 0x0000500001e37983 */ /* 0x000f220000300800 */
[C---:B------:R-:W-:Y:S02]  /*e0a0*/  ISETP.LT.OR P2, PT, R41.reuse, 0x52, !P1 ;  /* 0x000000522900780c */ /* 0x040fe40004f41670 */
[C---:B------:R-:W-:Y:S01]  /*e0b0*/  ISETP.LT.OR P6, PT, R41.reuse, 0x52, !P0 ;  /* 0x000000522900780c */ /* 0x040fe200047c1670 */
[----:B------:R-:W4:Y:S01]  /*e0c0*/  LDL.LU R219, [R1+0x54] ;  /* 0x0000540001db7983 */ /* 0x000f220000300800 */
[C---:B------:R-:W-:Y:S02]  /*e0d0*/  ISETP.LT.OR P5, PT, R41.reuse, 0x51, !P0 ;  /* 0x000000512900780c */ /* 0x040fe400047a1670 */
[----:B------:R-:W-:Y:S02]  /*e0e0*/  ISETP.LT.OR P3, PT, R41, 0x59, !P1 ;  /* 0x000000592900780c */ /* 0x000fe40004f61670 */
[----:B------:R-:W-:Y:S02]  /*e0f0*/  F2FP.SATFINITE.E5M2.F32.PACK_AB_MERGE_C R7, RZ, R2, RZ ;  /* 0x00000002ff07723e */ /* 0x000fe400048060ff */
[----:B------:R-:W-:-:S03]  /*e100*/  F2FP.SATFINITE.E5M2.F32.PACK_AB_MERGE_C R11, RZ, R0, RZ ;  /* 0x00000000ff0b723e */ /* 0x000fc600048060ff */
[----:B------:R0:W-:Y:S01]  /*e110*/  @!P2 STG.E.U8 desc[UR16][R28.64+0x51], R9 ;  /* 0x000051091c00a986 */ /* 0x0001e2000c101110 */
[----:B------:R-:W-:-:S03]  /*e120*/  ISETP.LT.OR P2, PT, R41, 0x5a, !P1 ;  /* 0x0000005a2900780c */ /* 0x000fc60004f41670 */
[----:B------:R-:W-:Y:S01]  /*e130*/  @!P6 STG.E.U8 desc[UR16][R30.64+0x51], R7 ;  /* 0x000051071e00e986 */ /* 0x000fe2000c101110 */
[----:B------:R-:W-:-:S03]  /*e140*/  ISETP.LT.OR P6, PT, R41, 0x5a, !P0 ;  /* 0x0000005a2900780c */ /* 0x000fc600047c1670 */
[----:B------:R-:W-:Y:S01]  /*e150*/  @!P5 STG.E.U8 desc[UR16][R30.64+0x50], R13 ;  /* 0x0000500d1e00d986 */ /* 0x000fe2000c101110 */
[----:B0-----:R-:W-:-:S03]  /*e160*/  F2FP.SATFINITE.E5M2.F32.PACK_AB_MERGE_C R9, RZ, R3, RZ ;  /* 0x00000003ff09723e */ /* 0x001fc600048060ff */
[----:B------:R0:W-:Y:S04]  /*e170*/  @!P3 STG.E.U8 desc[UR16][R28.64+0x58], R5 ;  /* 0x000058051c00b986 */ /* 0x0001e8000c101110 */
[----:B------:R1:W-:Y:S01]  /*e180*/  @!P2 STG.E.U8 desc[UR16][R28.64+0x59], R9 ;  /* 0x000059091c00a986 */ /* 0x0003e2000c101110 */
[----:B------:R-:W-:-:S03]  /*e190*/  FMUL R0, R221, UR20 ;  /* 0x00000014dd007c20 */ /* 0x000fc60008400000 */
[----:B------:R-:W4:Y:S02]  /*e1a0*/  LDL.LU R221, [R1+0x58] ;  /* 0x0000580001dd7983 */ /* 0x000f240000300800 */
[----:B0-----:R-:W-:-:S05]  /*e1b0*/  F2FP.SATFINITE.E5M2.F32.PACK_AB_MERGE_C R5, RZ, R0, RZ ;  /* 0x00000000ff05723e */ /* 0x001fca00048060ff */
[----:B------:R0:W-:Y:S01]  /*e1c0*/  @!P6 STG.E.U8 desc[UR16][R30.64+0x59], R5 ;  /* 0x000059051e00e986 */ /* 0x0001e2000c101110 */
[----:B--2---:R-:W-:-:S03]  /*e1d0*/  FMUL R2, R220, UR20 ;  /* 0x00000014dc027c20 */ /* 0x004fc60008400000 */
[----:B------:R-:W2:Y:S02]  /*e1e0*/  LDL.LU R220, [R1+0x5c] ;  /* 0x00005c0001dc7983 */ /* 0x000ea40000300800 */
[----:B------:R-:W-:Y:S01]  /*e1f0*/  F2FP.SATFINITE.E5M2.F32.PACK_AB_MERGE_C R7, RZ, R2, RZ ;  /* 0x00000002ff07723e */ /* 0x000fe200048060ff */
[----:B------:R-:W-:Y:S02]  /*e200*/  FMUL R3, R222, UR20 ;  /* 0x00000014de037c20 */ /* 0x000fe40008400000 */
[----:B------:R-:W2:Y:S03]  /*e210*/  LDL.LU R222, [R1+0x60] ;  /* 0x0000600001de7983 */ /* 0x000ea60000300800 */
[----:B-1----:R-:W-:Y:S01]  /*e220*/  F2FP.SATFINITE.E5M2.F32.PACK_AB_MERGE_C R9, RZ, R3, RZ ;  /* 0x00000003ff09723e */ /* 0x002fe200048060ff */
[----:B------:R-:W-:Y:S02]  /*e230*/  FMUL R4, R223, UR20 ;  /* 0x00000014df047c20 */ /* 0x000fe40008400000 */
[----:B------:R-:W2:Y:S01]  /*e240*/  LDL.LU R223, [R1+0x64] ;  /* 0x0000640001df7983 */ /* 0x000ea20000300800 */
[----:B---3--:R-:W-:-:S03]  /*e250*/  FMUL R0, R225, UR20 ;  /* 0x00000014e1007c20 */ /* 0x008fc60008400000 */
[----:B------:R-:W3:Y:S01]  /*e260*/  LDL.LU R225, [R1+0x68] ;  /* 0x0000680001e17983 */ /* 0x000ee20000300800 */
[----:B----4-:R-:W-:Y:S01]  /*e270*/  FMUL R2, R224, UR20 ;  /* 0x00000014e0027c20 */ /* 0x010fe20008400000 */
[----:B0-----:R-:W-:Y:S02]  /*e280*/  F2FP.SATFINITE.E5M2.F32.PACK_AB_MERGE_C R5, RZ, R0, RZ ;  /* 0x00000000ff05723e */ /* 0x001fe400048060ff */
[----:B------:R-:W4:Y:S01]  /*e290*/  LDL.LU R224, [R1+0x6c] ;  /* 0x00006c0001e07983 */ /* 0x000f220000300800 */
[----:B------:R-:W-:-:S03]  /*e2a0*/  FMUL R3, R226, UR20 ;  /* 0x00000014e2037c20 */ /* 0x000fc60008400000 */
[----:B------:R-:W4:Y:S01]  /*e2b0*/  LDL.LU R226, [R1+0x70] ;  /* 0x0000700001e27983 */ /* 0x000f220000300800 */
[----:B------:R-:W-:-:S03]  /*e2c0*/  FMUL R0, R227, UR20 ;  /* 0x00000014e3007c20 */ /* 0x000fc60008400000 */
[----:B------:R-:W4:Y:S01]  /*e2d0*/  LDL.LU R227, [R1+0x74] ;  /* 0x0000740001e37983 */ /* 0x000f220000300800 */
[C---:B------:R-:W-:Y:S02]  /*e2e0*/  ISETP.LT.OR P5, PT, R41.reuse, 0x59, !P0 ;  /* 0x000000592900780c */ /* 0x040fe400047a1670 */
[C---:B------:R-:W-:Y:S02]  /*e2f0*/  ISETP.LT.OR P2, PT, R41.reuse, 0x62, !P1 ;  /* 0x000000622900780c */ /* 0x040fe40004f41670 */
[C---:B------:R-:W-:Y:S02]  /*e300*/  ISETP.LT.OR P3, PT, R41.reuse, 0x61, !P1 ;  /* 0x000000612900780c */ /* 0x040fe40004f61670 */
[----:B------:R-:W-:-:S07]  /*e310*/  ISETP.LT.OR P6, PT, R41, 0x62, !P0 ;  /* 0x000000622900780c */ /* 0x000fce00047c1670 */
[----:B------:R-:W-:Y:S01]  /*e320*/  @!P5 STG.E.U8 desc[UR16][R30.64+0x58], R11 ;  /* 0x0000580b1e00d986 */ /* 0x000fe2000c101110 */
[----:B------:R-:W-:-:S03]  /*e330*/  ISETP.LT.OR P5, PT, R41, 0x61, !P0 ;  /* 0x000000612900780c */ /* 0x000fc600047a1670 */
[----:B------:R0:W-:Y:S01]  /*e340*/  @!P2 STG.E.U8 desc[UR16][R28.64+0x61], R9 ;  /* 0x000061091c00a986 */ /* 0x0001e2000c101110 */
[----:B------:R-:W-:-:S03]  /*e350*/  ISETP.LT.OR P2, PT, R41, 0x6a, !P1 ;  /* 0x0000006a2900780c */ /* 0x000fc60004f41670 */
[----:B------:R1:W-:Y:S01]  /*e360*/  @!P3 STG.E.U8 desc[UR16][R28.64+0x60], R7 ;  /* 0x000060071c00b986 */ /* 0x0003e2000c101110 */
[----:B------:R-:W-:Y:S02]  /*e370*/  ISETP.LT.OR P3, PT, R41, 0x69, !P1 ;  /* 0x000000692900780c */ /* 0x000fe40004f61670 */
[----:B------:R-:W-:Y:S01]  /*e380*/  F2FP.SATFINITE.E5M2.F32.PACK_AB_MERGE_C R13, RZ, R4, RZ ;  /* 0x00000004ff0d723e */ /* 0x000fe200048060ff */
[----:B------:R1:W-:Y:S01]  /*e390*/  @!P6 STG.E.U8 desc[UR16][R30.64+0x61], R5 ;  /* 0x000061051e00e986 */ /* 0x0003e2000c101110 */
[----:B0-----:R-:W-:-:S03]  /*e3a0*/  F2FP.SATFINITE.E5M2.F32.PACK_AB_MERGE_C R9, RZ, R3, RZ ;  /* 0x00000003ff09723e */ /* 0x001fc600048060ff */
[----:B------:R-:W-:Y:S01]  /*e3b0*/  @!P5 STG.E.U8 desc[UR16][R30.64+0x60], R13 ;  /* 0x0000600d1e00d986 */ /* 0x000fe2000c101110 */
[----:B-1----:R-:W-:-:S03]  /*e3c0*/  F2FP.SATFINITE.E5M2.F32.PACK_AB_MERGE_C R7, RZ, R2, RZ ;  /* 0x00000002ff07723e */ /* 0x002fc600048060ff */
[----:B------:R-:W-:Y:S01]  /*e3d0*/  @!P2 STG.E.U8 desc[UR16][R28.64+0x69], R9 ;  /* 0x000069091c00a986 */ /* 0x000fe2000c101110 */
[C---:B------:R-:W-:Y:S02]  /*e3e0*/  ISETP.LT.OR P5, PT, R41.reuse, 0x69, !P0 ;  /* 0x000000692900780c */ /* 0x040fe400047a1670 */
[C---:B------:R-:W-:Y:S01]  /*e3f0*/  ISETP.LT.OR P6, PT, R41.reuse, 0x6a, !P0 ;  /* 0x0000006a2900780c */ /* 0x040fe200047c1670 */
[----:B------:R0:W-:Y:S01]  /*e400*/  @!P3 STG.E.U8 desc[UR16][R28.64+0x68], R7 ;  /* 0x000068071c00b986 */ /* 0x0001e2000c101110 */
[----:B------:R-:W-:Y:S01]  /*e410*/  ISETP.LT.OR P2, PT, R41, 0x72, !P1 ;  /* 0x000000722900780c */ /* 0x000fe20004f41670 */
[----:B------:R-:W-:Y:S01]  /*e420*/  FMUL R2, R219, UR20 ;  /* 0x00000014db027c20 */ /* 0x000fe20008400000 */
[----:B------:R-:W-:Y:S02]  /*e430*/  ISETP.LT.OR P3, PT, R41, 0x71, !P1 ;  /* 0x000000712900780c */ /* 0x000fe40004f61670 */
[----:B------:R-:W-:Y:S02]  /*e440*/  F2FP.SATFINITE.E5M2.F32.PACK_AB_MERGE_C R11, RZ, R0, RZ ;  /* 0x00000000ff0b723e */ /* 0x000fe400048060ff */
[----:B------:R-:W-:-:S03]  /*e450*/  F2FP.SATFINITE.E5M2.F32.PACK_AB_MERGE_C R5, RZ, R2, RZ ;  /* 0x00000002ff05723e */ /* 0x000fc600048060ff */
[----:B------:R-:W-:Y:S01]  /*e460*/  @!P5 STG.E.U8 desc[UR16][R30.64+0x68], R11 ;  /* 0x0000680b1e00d986 */ /* 0x000fe2000c101110 */
[----:B------:R-:W-:-:S03]  /*e470*/  ISETP.LT.OR P5, PT, R41, 0x71, !P0 ;  /* 0x000000712900780c */ /* 0x000fc600047a1670 */
[----:B------:R-:W-:Y:S01]  /*e480*/  @!P6 STG.E.U8 desc[UR16][R30.64+0x69], R5 ;  /* 0x000069051e00e986 */ /* 0x000fe2000c101110 */
[----:B------:R-:W-:Y:S01]  /*e490*/  ISETP.LT.OR P6, PT, R41, 0x72, !P0 ;  /* 0x000000722900780c */ /* 0x000fe200047c1670 */
[----:B------:R-:W-:-:S05]  /*e4a0*/  FMUL R0, R221, UR20 ;  /* 0x00000014dd007c20 */ /* 0x000fca0008400000 */
[----:B0-----:R-:W-:-:S05]  /*e4b0*/  F2FP.SATFINITE.E5M2.F32.PACK_AB_MERGE_C R7, RZ, R0, RZ ;  /* 0x00000000ff07723e */ /* 0x001fca00048060ff */
[----:B------:R0:W-:Y:S01]  /*e4c0*/  @!P3 STG.E.U8 desc[UR16][R28.64+0x70], R7 ;  /* 0x000070071c00b986 */ /* 0x0001e2000c101110 */
[C---:B------:R-:W-:Y:S02]  /*e4d0*/  ISETP.LT.OR P3, PT, R41.reuse, 0x79, !P0 ;  /* 0x000000792900780c */ /* 0x040fe40004761670 */
[----:B------:R-:W-:Y:S01]  /*e4e0*/  ISETP.LT.OR P0, PT, R41, 0x7a, !P0 ;  /* 0x0000007a2900780c */ /* 0x000fe20004701670 */
[----:B--2---:R-:W-:-:S05]  /*e4f0*/  FMUL R3, R220, UR20 ;  /* 0x00000014dc037c20 */ /* 0x004fca0008400000 */
[----:B------:R-:W-:-:S05]  /*e500*/  F2FP.SATFINITE.E5M2.F32.PACK_AB_MERGE_C R9, RZ, R3, RZ ;  /* 0x00000003ff09723e */ /* 0x000fca00048060ff */
[----:B------:R1:W-:Y:S01]  /*e510*/  @!P2 STG.E.U8 desc[UR16][R28.64+0x71], R9 ;  /* 0x000071091c00a986 */ /* 0x0003e2000c101110 */
[C---:B------:R-:W-:Y:S02]  /*e520*/  ISETP.LT.OR P2, PT, R41.reuse, 0x79, !P1 ;  /* 0x000000792900780c */ /* 0x040fe40004f41670 */
[----:B------:R-:W-:Y:S01]  /*e530*/  ISETP.LT.OR P1, PT, R41, 0x7a, !P1 ;  /* 0x0000007a2900780c */ /* 0x000fe20004f21670 */
[----:B------:R-:W-:-:S05]  /*e540*/  FMUL R0, R222, UR20 ;  /* 0x00000014de007c20 */ /* 0x000fca0008400000 */
[----:B------:R-:W-:-:S05]  /*e550*/  F2FP.SATFINITE.E5M2.F32.PACK_AB_MERGE_C R13, RZ, R0, RZ ;  /* 0x00000000ff0d723e */ /* 0x000fca00048060ff */
[----:B------:R2:W-:Y:S01]  /*e560*/  @!P5 STG.E.U8 desc[UR16][R30.64+0x70], R13 ;  /* 0x0000700d1e00d986 */ /* 0x0005e2000c101110 */
[----:B------:R-:W-:Y:S01]  /*e570*/  FMUL R0, R223, UR20 ;  /* 0x00000014df007c20 */ /* 0x000fe20008400000 */
[----:B---3--:R-:W-:Y:S01]  /*e580*/  FMUL R2, R225, UR20 ;  /* 0x00000014e1027c20 */ /* 0x008fe20008400000 */
[----:B----4-:R-:W-:-:S03]  /*e590*/  FMUL R3, R224, UR20 ;  /* 0x00000014e0037c20 */ /* 0x010fc60008400000 */
[----:B0-----:R-:W-:Y:S01]  /*e5a0*/  F2FP.SATFINITE.E5M2.F32.PACK_AB_MERGE_C R7, RZ, R0, RZ ;  /* 0x00000000ff07723e */ /* 0x001fe200048060ff */
[----:B------:R-:W-:Y:S01]  /*e5b0*/  FMUL R4, R226, UR20 ;  /* 0x00000014e2047c20 */ /* 0x000fe20008400000 */
[----:B------:R-:W-:Y:S01]  /*e5c0*/  FMUL R5, R227, UR20 ;  /* 0x00000014e3057c20 */ /* 0x000fe20008400000 */
[----:B-1----:R-:W-:Y:S02]  /*e5d0*/  F2FP.SATFINITE.E5M2.F32.PACK_AB_MERGE_C R9, RZ, R2, RZ ;  /* 0x00000002ff09723e */ /* 0x002fe400048060ff */
[----:B------:R-:W-:Y:S02]  /*e5e0*/  F2FP.SATFINITE.E5M2.F32.PACK_AB_MERGE_C R3, RZ, R3, RZ ;  /* 0x00000003ff03723e */ /* 0x000fe400048060ff */
[----:B------:R-:W-:Y:S02]  /*e5f0*/  F2FP.SATFINITE.E5M2.F32.PACK_AB_MERGE_C R11, RZ, R4, RZ ;  /* 0x00000004ff0b723e */ /* 0x000fe400048060ff */
[----:B------:R-:W-:Y:S01]  /*e600*/  F2FP.SATFINITE.E5M2.F32.PACK_AB_MERGE_C R5, RZ, R5, RZ ;  /* 0x00000005ff05723e */ /* 0x000fe200048060ff */
[----:B------:R2:W-:Y:S04]  /*e610*/  @!P6 STG.E.U8 desc[UR16][R30.64+0x71], R7 ;  /* 0x000071071e00e986 */ /* 0x0005e8000c101110 */
[----:B------:R2:W-:Y:S04]  /*e620*/  @!P2 STG.E.U8 desc[UR16][R28.64+0x78], R9 ;  /* 0x000078091c00a986 */ /* 0x0005e8000c101110 */
[----:B------:R2:W-:Y:S04]  /*e630*/  @!P1 STG.E.U8 desc[UR16][R28.64+0x79], R3 ;  /* 0x000079031c009986 */ /* 0x0005e8000c101110 */
[----:B------:R2:W-:Y:S04]  /*e640*/  @!P3 STG.E.U8 desc[UR16][R30.64+0x78], R11 ;  /* 0x0000780b1e00b986 */ /* 0x0005e8000c101110 */
[----:B------:R2:W-:Y:S02]  /*e650*/  @!P0 STG.E.U8 desc[UR16][R30.64+0x79], R5 ;  /* 0x000079051e008986 */ /* 0x0005e4000c101110 */
.L_x_295:
[----:B------:R-:W-:Y:S05]  /*e660*/  BSYNC B0 ;  /* 0x0000000000007941 */ /* 0x000fea0003800000 */
.L_x_37:
[----:B0-2---:R-:W2:Y:S04]  /*e670*/  LDL.LU R3, [R1+0x80] ;  /* 0x0000800001037983 */ /* 0x005ea80000300800 */
[----:B-----5:R-:W2:Y:S01]  /*e680*/  LDL.LU R2, [R1+0x84] ;  /* 0x0000840001027983 */ /* 0x020ea20000300800 */
[----:B------:R-:W-:Y:S01]  /*e690*/  ULDC UR6, c[0x0][0xc] ;  /* 0x0000030000067ab9 */ /* 0x000fe20000000800 */
[----:B------:R-:W-:Y:S01]  /*e6a0*/  ULDC UR7, c[0x0][0x10] ;  /* 0x0000040000077ab9 */ /* 0x000fe20000000800 */
[----:B------:R-:W2:Y:S01]  /*e6b0*/  LDC R5, c[0x0][0x14] ;  /* 0x00000500ff057b82 */ /* 0x000ea20000000800 */
[----:B------:R-:W-:Y:S01]  /*e6c0*/  UIMAD.WIDE.U32 UR6, UR6, UR7, URZ ;  /* 0x00000007060672a5 */ /* 0x000fe2000f8e003f */
[----:B------:R-:W-:Y:S01]  /*e6d0*/  PRMT R0, RZ, 0x7610, R0 ;  /* 0x00007610ff007816 */ /* 0x000fe20000000000 */
[----:B------:R-:W-:-:S04]  /*e6e0*/  UMOV UR22, 0xffffffff ;  /* 0xffffffff00167882 */ /* 0x000fc80000000000 */
[----:B--2---:R-:W-:-:S04]  /*e6f0*/  IMAD.WIDE.U32 R2, R5, UR6, R2 ;  /* 0x0000000605027c25 */ /* 0x004fc8000f8e0002 */
[----:B------:R-:W-:Y:S01]  /*e700*/  IMAD R5, R5, UR7, RZ ;  /* 0x0000000705057c24 */ /* 0x000fe2000f8e02ff */
[----:B------:R-:W-:Y:S01]  /*e710*/  ULDC.64 UR6, c[0x0][0x650] ;  /* 0x0001940000067ab9 */ /* 0x000fe20000000a00 */
[----:B------:R-:W-:Y:S01]  /*e720*/  IMAD.MOV.U32 R19, RZ, RZ, R2 ;  /* 0x000000ffff137224 */ /* 0x000fe200078e0002 */
[----:B------:R-:W-:Y:S01]  /*e730*/  ISETP.GE.U32.AND P0, PT, R2, UR6, PT ;  /* 0x0000000602007c0c */ /* 0x000fe2000bf06070 */
[----:B------:R-:W-:Y:S02]  /*e740*/  IMAD.IADD R22, R3, 0x1, R5 ;  /* 0x0000000103167824 */ /* 0x000fe400078e0205 */
[----:B------:R-:W-:-:S03]  /*e750*/  IMAD.MOV.U32 R2, RZ, RZ, -0x1 ;  /* 0xffffffffff027424 */ /* 0x000fc600078e00ff */
[----:B------:R0:W-:Y:S01]  /*e760*/  STL [R1+0x80], R22 ;  /* 0x0000801601007387 */ /* 0x0001e20000100800 */
[----:B------:R-:W-:-:S03]  /*e770*/  ISETP.GE.U32.AND.EX P0, PT, R22, UR7, PT, P0 ;  /* 0x0000000716007c0c */ /* 0x000fc6000bf06100 */
[----:B------:R0:W-:Y:S04]  /*e780*/  STL [R1+0x84], R19 ;  /* 0x0000841301007387 */ /* 0x0001e80000100800 */
[----:B------:R0:W-:Y:S06]  /*e790*/  STL [R1+0x88], R2 ;  /* 0x0000880201007387 */ /* 0x0001ec0000100800 */
[----:B------:R-:W-:Y:S05]  /*e7a0*/  @P0 BRA `(.L_x_296) ;  /* 0x00000004006c0947 */ /* 0x000fea0003800000 */
[----:B------:R-:W2:Y:S01]  /*e7b0*/  S2R R14, SR_CTAID.X ;  /* 0x00000000000e7919 */ /* 0x000ea20000002500 */
[----:B------:R-:W5:Y:S01]  /*e7c0*/  LDC.64 R8, c[0x0][0x628] ;  /* 0x00018a00ff087b82 */ /* 0x000f620000000a00 */
[----:B------:R-:W-:Y:S01]  /*e7d0*/  ULDC UR6, c[0x0][0x150] ;  /* 0x0000540000067ab9 */ /* 0x000fe20000000800 */
[----:B------:R-:W-:Y:S01]  /*e7e0*/  IMAD.MOV.U32 R6, RZ, RZ, R19 ;  /* 0x000000ffff067224 */ /* 0x000fe200078e0013 */
[----:B------:R-:W0:Y:S01]  /*e7f0*/  S2R R16, SR_CTAID.Y ;  /* 0x0000000000107919 */ /* 0x000e220000002600 */
[----:B------:R-:W-:-:S04]  /*e800*/  IMAD.MOV.U32 R7, RZ, RZ, R22 ;  /* 0x000000ffff077224 */ /* 0x000fc800078e0016 */
[----:B------:R-:W0:Y:S08]  /*e810*/  LDC R17, c[0x0][0x144] ;  /* 0x00005100ff117b82 */ /* 0x000e300000000800 */
[----:B------:R-:W0:Y:S08]  /*e820*/  LDC R10, c[0x0][0x630] ;  /* 0x00018c00ff0a7b82 */ /* 0x000e300000000800 */
[----:B------:R-:W0:Y:S01]  /*e830*/  LDC.64 R12, c[0x0][0x620] ;  /* 0x00018800ff0c7b82 */ /* 0x000e220000000a00 */
[----:B-----5:R-:W-:-:S04]  /*e840*/  ISETP.NE.U32.AND P0, PT, R8, RZ, PT ;  /* 0x000000ff0800720c */ /* 0x020fc80003f05070 */
[----:B------:R-:W-:Y:S02]  /*e850*/  ISETP.NE.AND.EX P0, PT, R9, RZ, PT, P0 ;  /* 0x000000ff0900720c */ /* 0x000fe40003f05300 */
[----:B--2---:R-:W-:-:S05]  /*e860*/  I2FP.F32.U32 R0, R14 ;  /* 0x0000000e00007245 */ /* 0x004fca0000201000 */
[----:B------:R-:W-:-:S04]  /*e870*/  FMUL R0, R0, UR6 ;  /* 0x0000000600007c20 */ /* 0x000fc80008400000 */
[----:B------:R2:W0:Y:S02]  /*e880*/  F2I.U32.TRUNC.NTZ R15, R0 ;  /* 0x00000000000f7305 */ /* 0x000424000020f000 */
[----:B------:R-:W-:Y:S05]  /*e890*/  @!P0 BRA `(.L_x_297) ;  /* 0x0000000000288947 */ /* 0x000fea0003800000 */
[----:B--2---:R-:W2:Y:S02]  /*e8a0*/  LDC R0, c[0x0][0x634] ;  /* 0x00018d00ff007b82 */ /* 0x004ea40000000800 */
[----:B--2---:R-:W-:-:S05]  /*e8b0*/  IADD3 R7, P0, R19, R0, RZ ;  /* 0x0000000013077210 */ /* 0x004fca0007f1e0ff */
[----:B------:R-:W-:-:S04]  /*e8c0*/  IMAD.X R11, RZ, RZ, R22, P0 ;  /* 0x000000ffff0b7224 */ /* 0x000fc800000e0616 */
[----:B0-----:R-:W-:-:S04]  /*e8d0*/  IMAD.WIDE.U32 R2, R11, R8, RZ ;  /* 0x000000080b027225 */ /* 0x001fc800078e00ff */
[----:B------:R-:W-:-:S04]  /*e8e0*/  IMAD.WIDE.U32 R4, P0, R7, R9, R2 ;  /* 0x0000000907047225 */ /* 0x000fc80007800002 */
[----:B------:R-:W-:-:S04]  /*e8f0*/  IMAD.WIDE.U32 R2, R7, R8, RZ ;  /* 0x0000000807027225 */ /* 0x000fc800078e00ff */
[----:B------:R-:W-:Y:S01]  /*e900*/  IMAD.X R7, RZ, RZ, RZ, P0 ;  /* 0x000000ffff077224 */ /* 0x000fe200000e06ff */
[----:B------:R-:W-:Y:S01]  /*e910*/  IADD3 RZ, P0, R3, R4, RZ ;  /* 0x0000000403ff7210 */ /* 0x000fe20007f1e0ff */
[----:B------:R-:W-:-:S04]  /*e920*/  IMAD.MOV.U32 R6, RZ, RZ, R5 ;  /* 0x000000ffff067224 */ /* 0x000fc800078e0005 */
[----:B------:R-:W-:-:S08]  /*e930*/  IMAD.WIDE.U32.X R6, R11, R9, R6, P0 ;  /* 0x000000090b067225 */ /* 0x000fd000000e0406 */
.L_x_297:
[-CC-:B01----:R-:W-:Y:S01]  /*e940*/  SHF.R.U64 R24, R6, R10.reuse, R7.reuse ;  /* 0x0000000a06187219 */ /* 0x183fe20000001207 */
[----:B------:R-:W0:Y:S01]  /*e950*/  LDC.64 R20, c[0x0][0x640] ;  /* 0x00019000ff147b82 */ /* 0x000e220000000a00 */
[----:B--2---:R-:W-:Y:S01]  /*e960*/  SHF.R.U32.HI R0, RZ, R10, R7 ;  /* 0x0000000aff007219 */ /* 0x004fe20000011607 */
[----:B------:R-:W-:Y:S01]  /*e970*/  IMAD.MOV.U32 R2, RZ, RZ, R19 ;  /* 0x000000ffff027224 */ /* 0x000fe200078e0013 */
[----:B------:R-:W-:Y:S01]  /*e980*/  IADD3 R5, P0, RZ, -R24, RZ ;  /* 0x80000018ff057210 */ /* 0x000fe20007f1e0ff */
[----:B------:R-:W-:Y:S01]  /*e990*/  IMAD.MOV R15, RZ, RZ, -R15 ;  /* 0x000000ffff0f7224 */ /* 0x000fe200078e0a0f */
[----:B------:R-:W-:Y:S01]  /*e9a0*/  ULDC UR6, c[0x0][0x154] ;  /* 0x0000550000067ab9 */ /* 0x000fe20000000800 */
[----:B------:R-:W-:Y:S02]  /*e9b0*/  IMAD.MOV.U32 R7, RZ, RZ, 0x1 ;  /* 0x00000001ff077424 */ /* 0x000fe400078e00ff */
[----:B------:R-:W1:Y:S01]  /*e9c0*/  LDC R4, c[0x0][0x618] ;  /* 0x00018600ff047b82 */ /* 0x000e620000000800 */
[----:B------:R-:W-:-:S02]  /*e9d0*/  IMAD.X R3, RZ, RZ, ~R0, P0 ;  /* 0x000000ffff037224 */ /* 0x000fc400000e0e00 */
[----:B------:R-:W-:Y:S02]  /*e9e0*/  IMAD R15, R17, R15, R14 ;  /* 0x0000000f110f7224 */ /* 0x000fe400078e020e */
[-C--:B------:R-:W-:Y:S02]  /*e9f0*/  IMAD R0, R3, R12.reuse, RZ ;  /* 0x0000000c03007224 */ /* 0x080fe400078e02ff */
[----:B------:R-:W-:Y:S01]  /*ea00*/  IMAD.MOV.U32 R3, RZ, RZ, R22 ;  /* 0x000000ffff037224 */ /* 0x000fe200078e0016 */
[----:B------:R-:W2:Y:S01]  /*ea10*/  LDC R6, c[0x0][0x608] ;  /* 0x00018200ff067b82 */ /* 0x000ea20000000800 */
[----:B------:R-:W-:-:S04]  /*ea20*/  IMAD.WIDE.U32 R2, R5, R12, R2 ;  /* 0x0000000c05027225 */ /* 0x000fc800078e0002 */
[----:B------:R-:W-:-:S03]  /*ea30*/  IMAD R5, R5, R13, R0 ;  /* 0x0000000d05057224 */ /* 0x000fc600078e0200 */
[----:B------:R-:W5:Y:S01]  /*ea40*/  LDC R18, c[0x0][0x658] ;  /* 0x00019600ff127b82 */ /* 0x000f620000000800 */
[----:B------:R-:W-:Y:S01]  /*ea50*/  I2FP.F32.U32 R0, R16 ;  /* 0x0000001000007245 */ /* 0x000fe20000201000 */
[----:B------:R-:W-:Y:S01]  /*ea60*/  IMAD.IADD R3, R3, 0x1, R5 ;  /* 0x0000000103037824 */ /* 0x000fe200078e0205 */
[----:B0-----:R-:W-:Y:S01]  /*ea70*/  ISETP.NE.U32.AND P0, PT, R20, RZ, PT ;  /* 0x000000ff1400720c */ /* 0x001fe20003f05070 */
[----:B------:R-:W-:Y:S02]  /*ea80*/  IMAD.MOV.U32 R5, RZ, RZ, -0x1 ;  /* 0xffffffffff057424 */ /* 0x000fe400078e00ff */
[----:B------:R-:W-:Y:S02]  /*ea90*/  FMUL R0, R0, UR6 ;  /* 0x0000000600007c20 */ /* 0x000fe40008400000 */
[----:B------:R-:W0:Y:S01]  /*eaa0*/  LDC R13, c[0x0][0x148] ;  /* 0x00005200ff0d7b82 */ /* 0x000e220000000800 */
[----:B-1----:R-:W-:Y:S01]  /*eab0*/  SHF.R.U64 R10, R2, R4, R3 ;  /* 0x00000004020a7219 */ /* 0x002fe20000001203 */
[----:B------:R1:W0:Y:S01]  /*eac0*/  F2I.U32.TRUNC.NTZ R12, R0 ;  /* 0x00000000000c7305 */ /* 0x000222000020f000 */
[----:B------:R-:W-:-:S02]  /*ead0*/  ISETP.NE.AND.EX P0, PT, R21, RZ, PT, P0 ;  /* 0x000000ff1500720c */ /* 0x000fc40003f05300 */
[----:B------:R-:W-:-:S03]  /*eae0*/  SHF.R.U32.HI R3, RZ, R4, R3 ;  /* 0x00000004ff037219 */ /* 0x000fc60000011603 */
[----:B------:R-:W0:Y:S01]  /*eaf0*/  LDC R14, c[0x0][0x600] ;  /* 0x00018000ff0e7b82 */ /* 0x000e220000000800 */
[-CC-:B--2---:R-:W-:Y:S02]  /*eb00*/  SHF.R.U64 R8, R10, R6.reuse, R3.reuse ;  /* 0x000000060a087219 */ /* 0x184fe40000001203 */
[----:B------:R-:W-:-:S05]  /*eb10*/  SHF.R.U32.HI R3, RZ, R6, R3 ;  /* 0x00000006ff037219 */ /* 0x000fca0000011603 */
[----:B------:R-:W2:Y:S01]  /*eb20*/  LDC R19, c[0x0][0x648] ;  /* 0x00019200ff137b82 */ /* 0x000ea20000000800 */
[-CC-:B-----5:R-:W-:Y:S02]  /*eb30*/  SHF.R.U64 R11, R8, R18.reuse, R3.reuse ;  /* 0x00000012080b7219 */ /* 0x1a0fe40000001203 */
[-C--:B------:R-:W-:Y:S02]  /*eb40*/  SHF.L.U32 R5, R5, R18.reuse, RZ ;  /* 0x0000001205057219 */ /* 0x080fe400000006ff */
[-C--:B------:R-:W-:Y:S01]  /*eb50*/  SHF.R.U32.HI R3, RZ, R18.reuse, R3 ;  /* 0x00000012ff037219 */ /* 0x080fe20000011603 */
[----:B------:R-:W-:Y:S01]  /*eb60*/  IMAD.MOV.U32 R2, RZ, RZ, R11 ;  /* 0x000000ffff027224 */ /* 0x000fe200078e000b */
[----:B------:R-:W-:Y:S01]  /*eb70*/  SHF.L.U32 R40, R7, R18, RZ ;  /* 0x0000001207287219 */ /* 0x000fe200000006ff */
[----:B------:R-:W0:Y:S01]  /*eb80*/  LDC R22, c[0x0][0x638] ;  /* 0x00018e00ff167b82 */ /* 0x000e220000000800 */
[----:B------:R-:W-:-:S07]  /*eb90*/  LOP3.LUT R17, RZ, R5, RZ, 0x33, !PT ;  /* 0x00000005ff117212 */ /* 0x000fce00078e33ff */
[----:B------:R-:W0:Y:S01]  /*eba0*/  LDC R23, c[0x0][0x610] ;  /* 0x00018400ff177b82 */ /* 0x000e220000000800 */
[----:B-1----:R-:W-:Y:S05]  /*ebb0*/  @!P0 BRA `(.L_x_298) ;  /* 0x0000000000288947 */ /* 0x002fea0003800000 */
        /* <DEDUP_REMOVED lines=10> */
.L_x_298:
[----:B--2---:R-:W-:Y:S01]  /*ec60*/  SHF.R.U64 R0, R2, R19, R3 ;  /* 0x0000001302007219 */ /* 0x004fe20000001203 */
[----:B0-----:R-:W-:Y:S01]  /*ec70*/  VIADD R3, R14, 0xffffffff ;  /* 0xffffffff0e037836 */ /* 0x001fe20000000000 */
[----:B------:R-:W-:Y:S01]  /*ec80*/  LOP3.LUT R5, R8, R17, RZ, 0xc0, !PT ;  /* 0x0000001108057212 */ /* 0x000fe200078ec0ff */
[----:B------:R-:W-:Y:S01]  /*ec90*/  IMAD.MOV R12, RZ, RZ, -R12 ;  /* 0x000000ffff0c7224 */ /* 0x000fe200078e0a0c */
[----:B------:R-:W-:Y:S01]  /*eca0*/  R2UR UR22, R24 ;  /* 0x00000000181672ca */ /* 0x000fe200000e0000 */
[----:B------:R-:W-:Y:S01]  /*ecb0*/  IMAD.MOV R2, RZ, RZ, -R0 ;  /* 0x000000ffff027224 */ /* 0x000fe200078e0a00 */
[----:B------:R-:W-:Y:S01]  /*ecc0*/  LOP3.LUT R3, R10, R3, RZ, 0xc0, !PT ;  /* 0x000000030a037212 */ /* 0x000fe200078ec0ff */
[----:B------:R-:W-:Y:S02]  /*ecd0*/  IMAD R40, R40, R0, R5 ;  /* 0x0000000028287224 */ /* 0x000fe400078e0205 */
[----:B------:R-:W-:Y:S02]  /*ece0*/  @P4 IMAD R15, R13, R12, R16 ;  /* 0x0000000c0d0f4224 */ /* 0x000fe400078e0210 */
[----:B------:R-:W-:-:S02]  /*ecf0*/  IMAD R0, R2, R22, R11 ;  /* 0x0000001602007224 */ /* 0x000fc400078e020b */
[----:B------:R-:W-:Y:S02]  /*ed00*/  IMAD R40, R40, R23, R15 ;  /* 0x0000001728287224 */ /* 0x000fe400078e020f */
[----:B------:R-:W-:Y:S02]  /*ed10*/  IMAD R3, R0, R14, R3 ;  /* 0x0000000e00037224 */ /* 0x000fe400078e0203 */
[----:B------:R-:W-:-:S03]  /*ed20*/  IMAD.MOV.U32 R0, RZ, RZ, 0x1 ;  /* 0x00000001ff007424 */ /* 0x000fc600078e00ff */
[----:B------:R-:W-:Y:S02]  /*ed30*/  SEL R2, R3, R40, !P4 ;  /* 0x0000002803027207 */ /* 0x000fe40006000000 */
[----:B------:R-:W-:-:S03]  /*ed40*/  SEL R40, R40, R3, !P4 ;  /* 0x0000000328287207 */ /* 0x000fc60006000000 */
[----:B------:R2:W-:Y:S04]  /*ed50*/  STL [R1+0x88], R2 ;  /* 0x0000880201007387 */ /* 0x0005e80000100800 */
.L_x_296:
[----:B------:R0:W-:Y:S01]  /*ed60*/  STL [R1+0x8c], R40 ;  /* 0x00008c2801007387 */ /* 0x0001e20000100800 */
[----:B------:R-:W-:-:S13]  /*ed70*/  LOP3.LUT P0, RZ, R0, 0xff, RZ, 0xc0, !PT ;  /* 0x000000ff00ff7812 */ /* 0x000fda000780c0ff */
[----:B0-----:R-:W-:Y:S05]  /*ed80*/  @P0 BRA `(.L_x_299) ;  /* 0xffffff2400600947 */ /* 0x001fea000383ffff */
[----:B------:R-:W-:Y:S05]  /*ed90*/  EXIT ;  /* 0x000000000000794d */ /* 0x000fea0003800000 */
.L_x_7:
[----:B------:R-:W2:Y:S01]  /*eda0*/  LDL R22, [R1+0x84] ;  /* 0x0000840001167983 */ /* 0x000ea20000100800 */
[----:B------:R-:W-:-:S03]  /*edb0*/  ULDC.64 UR4, c[0x0][0x650] ;  /* 0x0001940000047ab9 */ /* 0x000fc60000000a00 */
[----:B0-----:R-:W3:Y:S01]  /*edc0*/  LDL R23, [R1+0x80] ;  /* 0x0000800001177983 */ /* 0x001ee20000100800 */
[----:B------:R-:W-:Y:S01]  /*edd0*/  PRMT R4, RZ, 0x7610, R4 ;  /* 0x00007610ff047816 */ /* 0x000fe20000000004 */
[----:B------:R-:W-:Y:S02]  /*ede0*/  IMAD.MOV.U32 R5, RZ, RZ, -0x1 ;  /* 0xffffffffff057424 */ /* 0x000fe400078e00ff */
[----:B------:R-:W-:Y:S02]  /*edf0*/  IMAD.MOV.U32 R7, RZ, RZ, -0x1 ;  /* 0xffffffffff077424 */ /* 0x000fe400078e00ff */
[----:B------:R-:W-:Y:S01]  /*ee00*/  IMAD.MOV.U32 R6, RZ, RZ, -0x1 ;  /* 0xffffffffff067424 */ /* 0x000fe200078e00ff */
[----:B--2---:R-:W-:-:S04]  /*ee10*/  ISETP.GE.U32.AND P0, PT, R22, UR4, PT ;  /* 0x0000000416007c0c */ /* 0x004fc8000bf06070 */
[----:B---3--:R-:W-:-:S13]  /*ee20*/  ISETP.GE.U32.AND.EX P0, PT, R23, UR5, PT, P0 ;  /* 0x0000000517007c0c */ /* 0x008fda000bf06100 */
[----:B------:R-:W-:Y:S05]  /*ee30*/  @P0 BRA `(.L_x_300) ;  /* 0x00000004002c0947 */ /* 0x000fea0003800000 */
[----:B------:R-:W0:Y:S01]  /*ee40*/  LDC.64 R14, c[0x0][0x628] ;  /* 0x00018a00ff0e7b82 */ /* 0x000e220000000a00 */
[----:B------:R-:W-:Y:S02]  /*ee50*/  IMAD.MOV.U32 R8, RZ, RZ, R22 ;  /* 0x000000ffff087224 */ /* 0x000fe400078e0016 */
[----:B------:R-:W-:-:S05]  /*ee60*/  IMAD.MOV.U32 R9, RZ, RZ, R23 ;  /* 0x000000ffff097224 */ /* 0x000fca00078e0017 */
[----:B------:R-:W1:Y:S08]  /*ee70*/  LDC R10, c[0x0][0x630] ;  /* 0x00018c00ff0a7b82 */ /* 0x000e700000000800 */
[----:B------:R-:W2:Y:S01]  /*ee80*/  LDC.64 R16, c[0x0][0x620] ;  /* 0x00018800ff107b82 */ /* 0x000ea20000000a00 */
[----:B0-----:R-:W-:-:S04]  /*ee90*/  ISETP.NE.U32.AND P0, PT, R14, RZ, PT ;  /* 0x000000ff0e00720c */ /* 0x001fc80003f05070 */
[----:B------:R-:W-:-:S13]  /*eea0*/  ISETP.NE.AND.EX P0, PT, R15, RZ, PT, P0 ;  /* 0x000000ff0f00720c */ /* 0x000fda0003f05300 */
[----:B-12---:R-:W-:Y:S05]  /*eeb0*/  @!P0 BRA `(.L_x_301) ;  /* 0x0000000000288947 */ /* 0x006fea0003800000 */
[----:B------:R-:W0:Y:S02]  /*eec0*/  LDC R4, c[0x0][0x634] ;  /* 0x00018d00ff047b82 */ /* 0x000e240000000800 */
[----:B0-----:R-:W-:-:S05]  /*eed0*/  IADD3 R9, P0, R22, R4, RZ ;  /* 0x0000000416097210 */ /* 0x001fca0007f1e0ff */
        /* <DEDUP_REMOVED lines=8> */
.L_x_301:
[----:B------:R-:W0:Y:S01]  /*ef60*/  LDC.64 R20, c[0x0][0x640] ;  /* 0x00019000ff147b82 */ /* 0x000e220000000a00 */
[-CC-:B------:R-:W-:Y:S02]  /*ef70*/  SHF.R.U64 R14, R8, R10.reuse, R9.reuse ;  /* 0x0000000a080e7219 */ /* 0x180fe40000001209 */
[----:B------:R-:W-:Y:S02]  /*ef80*/  SHF.R.U32.HI R4, RZ, R10, R9 ;  /* 0x0000000aff047219 */ /* 0x000fe40000011609 */
[----:B------:R-:W-:-:S03]  /*ef90*/  IADD3 R7, P0, RZ, -R14, RZ ;  /* 0x8000000eff077210 */ /* 0x000fc60007f1e0ff */
[----:B------:R-:W1:Y:S02]  /*efa0*/  LDC R8, c[0x0][0x618] ;  /* 0x00018600ff087b82 */ /* 0x000e640000000800 */
[----:B------:R-:W-:Y:S02]  /*efb0*/  IMAD.X R5, RZ, RZ, ~R4, P0 ;  /* 0x000000ffff057224 */ /* 0x000fe400000e0e04 */
[----:B------:R-:W-:Y:S02]  /*efc0*/  IMAD.MOV.U32 R4, RZ, RZ, R22 ;  /* 0x000000ffff047224 */ /* 0x000fe400078e0016 */
[-C--:B------:R-:W-:Y:S02]  /*efd0*/  IMAD R6, R5, R16.reuse, RZ ;  /* 0x0000001005067224 */ /* 0x080fe400078e02ff */
[----:B------:R-:W2:Y:S01]  /*efe0*/  LDC R18, c[0x0][0x608] ;  /* 0x00018200ff127b82 */ /* 0x000ea20000000800 */
[----:B------:R-:W-:Y:S02]  /*eff0*/  IMAD.MOV.U32 R5, RZ, RZ, R23 ;  /* 0x000000ffff057224 */ /* 0x000fe400078e0017 */
[----:B------:R-:W-:-:S05]  /*f000*/  IMAD.WIDE.U32 R4, R7, R16, R4 ;  /* 0x0000001007047225 */ /* 0x000fca00078e0004 */
[----:B------:R-:W3:Y:S01]  /*f010*/  LDC R19, c[0x0][0x658] ;  /* 0x00019600ff137b82 */ /* 0x000ee20000000800 */
[----:B------:R-:W-:Y:S01]  /*f020*/  IMAD R7, R7, R17, R6 ;  /* 0x0000001107077224 */ /* 0x000fe200078e0206 */
[----:B0-----:R-:W-:Y:S01]  /*f030*/  ISETP.NE.U32.AND P0, PT, R20, RZ, PT ;  /* 0x000000ff1400720c */ /* 0x001fe20003f05070 */
[----:B------:R-:W-:Y:S02]  /*f040*/  IMAD.MOV.U32 R6, RZ, RZ, -0x1 ;  /* 0xffffffffff067424 */ /* 0x000fe400078e00ff */
[----:B------:R-:W-:Y:S01]  /*f050*/  IMAD.IADD R5, R5, 0x1, R7 ;  /* 0x0000000105057824 */ /* 0x000fe200078e0207 */
[----:B------:R-:W-:Y:S02]  /*f060*/  ISETP.NE.AND.EX P0, PT, R21, RZ, PT, P0 ;  /* 0x000000ff1500720c */ /* 0x000fe40003f05300 */
[----:B------:R-:W0:Y:S02]  /*f070*/  LDC R17, c[0x0][0x600] ;  /* 0x00018000ff117b82 */ /* 0x000e240000000800 */
[----:B-1----:R-:W-:-:S02]  /*f080*/  SHF.R.U64 R10, R4, R8, R5 ;  /* 0x00000008040a7219 */ /* 0x002fc40000001205 */
[----:B------:R-:W-:-:S04]  /*f090*/  SHF.R.U32.HI R5, RZ, R8, R5 ;  /* 0x00000008ff057219 */ /* 0x000fc80000011605 */
[----:B------:R-:W1:Y:S01]  /*f0a0*/  LDC R22, c[0x0][0x648] ;  /* 0x00019200ff167b82 */ /* 0x000e620000000800 */
[-CC-:B--2---:R-:W-:Y:S02]  /*f0b0*/  SHF.R.U64 R15, R10, R18.reuse, R5.reuse ;  /* 0x000000120a0f7219 */ /* 0x184fe40000001205 */
[----:B------:R-:W-:Y:S01]  /*f0c0*/  SHF.R.U32.HI R4, RZ, R18, R5 ;  /* 0x00000012ff047219 */ /* 0x000fe20000011605 */
[----:B------:R-:W-:-:S04]  /*f0d0*/  IMAD.MOV.U32 R18, RZ, RZ, 0x1 ;  /* 0x00000001ff127424 */ /* 0x000fc800078e00ff */
[----:B------:R-:W2:Y:S01]  /*f0e0*/  LDC R23, c[0x0][0x638] ;  /* 0x00018e00ff177b82 */ /* 0x000ea20000000800 */
[-CC-:B---3--:R-:W-:Y:S02]  /*f0f0*/  SHF.R.U64 R16, R15, R19.reuse, R4.reuse ;  /* 0x000000130f107219 */ /* 0x188fe40000001204 */
[-C--:B------:R-:W-:Y:S02]  /*f100*/  SHF.L.U32 R6, R6, R19.reuse, RZ ;  /* 0x0000001306067219 */ /* 0x080fe400000006ff */
[----:B------:R-:W-:Y:S01]  /*f110*/  SHF.R.U32.HI R5, RZ, R19, R4 ;  /* 0x00000013ff057219 */ /* 0x000fe20000011604 */
[----:B------:R-:W-:Y:S01]  /*f120*/  IMAD.MOV.U32 R4, RZ, RZ, R16 ;  /* 0x000000ffff047224 */ /* 0x000fe200078e0010 */
[----:B------:R-:W-:Y:S01]  /*f130*/  LOP3.LUT R24, RZ, R6, RZ, 0x33, !PT ;  /* 0x00000006ff187212 */ /* 0x000fe200078e33ff */
[----:B------:R-:W3:Y:S01]  /*f140*/  LDC R25, c[0x0][0x610] ;  /* 0x00018400ff197b82 */ /* 0x000ee20000000800 */
[----:B------:R-:W-:Y:S05]  /*f150*/  @!P0 BRA `(.L_x_302) ;  /* 0x0000000000288947 */ /* 0x000fea0003800000 */
        /* <DEDUP_REMOVED lines=10> */
.L_x_302:
[----:B-1----:R-:W-:Y:S01]  /*f200*/  SHF.R.U64 R4, R4, R22, R5 ;  /* 0x0000001604047219 */ /* 0x002fe20000001205 */
[----:B0-----:R-:W-:Y:S01]  /*f210*/  VIADD R7, R17, 0xffffffff ;  /* 0xffffffff11077836 */ /* 0x001fe20000000000 */
[----:B------:R-:W-:Y:S01]  /*f220*/  SHF.L.U32 R18, R18, R19, RZ ;  /* 0x0000001312127219 */ /* 0x000fe200000006ff */
[----:B------:R-:W-:Y:S01]  /*f230*/  @P4 IMAD R0, R11, R12, R2 ;  /* 0x0000000c0b004224 */ /* 0x000fe200078e0202 */
[----:B------:R-:W-:Y:S01]  /*f240*/  LOP3.LUT R3, R15, R24, RZ, 0xc0, !PT ;  /* 0x000000180f037212 */ /* 0x000fe200078ec0ff */
[----:B------:R-:W-:Y:S01]  /*f250*/  IMAD.MOV R5, RZ, RZ, -R4 ;  /* 0x000000ffff057224 */ /* 0x000fe200078e0a04 */
[----:B------:R-:W-:Y:S01]  /*f260*/  LOP3.LUT R7, R10, R7, RZ, 0xc0, !PT ;  /* 0x000000070a077212 */ /* 0x000fe200078ec0ff */
[----:B------:R-:W-:Y:S02]  /*f270*/  IMAD.MOV.U32 R6, RZ, RZ, R14 ;  /* 0x000000ffff067224 */ /* 0x000fe400078e000e */
[----:B------:R-:W-:Y:S02]  /*f280*/  IMAD R3, R18, R4, R3 ;  /* 0x0000000412037224 */ /* 0x000fe400078e0203 */
[----:B--2---:R-:W-:-:S02]  /*f290*/  IMAD R2, R5, R23, R16 ;  /* 0x0000001705027224 */ /* 0x004fc400078e0210 */
[----:B---3--:R-:W-:Y:S02]  /*f2a0*/  IMAD R0, R3, R25, R0 ;  /* 0x0000001903007224 */ /* 0x008fe400078e0200 */
[----:B------:R-:W-:Y:S02]  /*f2b0*/  IMAD R5, R2, R17, R7 ;  /* 0x0000001102057224 */ /* 0x000fe400078e0207 */
[----:B------:R-:W-:-:S03]  /*f2c0*/  IMAD.MOV.U32 R4, RZ, RZ, 0x1 ;  /* 0x00000001ff047424 */ /* 0x000fc600078e00ff */
[----:B------:R-:W-:Y:S02]  /*f2d0*/  SEL R7, R5, R0, !P4 ;  /* 0x0000000005077207 */ /* 0x000fe40006000000 */
[----:B------:R-:W-:-:S07]  /*f2e0*/  SEL R5, R0, R5, !P4 ;  /* 0x0000000500057207 */ /* 0x000fce0006000000 */
.L_x_300:
[----:B------:R-:W-:-:S08]  /*f2f0*/  NOP ;  /* 0x0000000000007918 */ /* 0x000fd00000000000 */
[----:B------:R-:W0:-:S00]  /*f300*/  USETMAXREG.DEALLOC.CTAPOOL 0x28 ;  /* 0x00000028000079c8 */ /* 0x000e0000080e0500 */
[----:B------:R-:W-:-:S13]  /*f310*/  ISETP.NE.AND P0, PT, RZ, UR8, PT ;  /* 0x00000008ff007c0c */ /* 0x000fda000bf05270 */
[----:B------:R-:W-:Y:S05]  /*f320*/  @P0 EXIT ;  /* 0x000000000000094d */ /* 0x000fea0003800000 */
[----:B0-----:R-:W-:Y:S01]  /*f330*/  LOP3.LUT P0, RZ, R4, 0xff, RZ, 0xc0, !PT ;  /* 0x000000ff04ff7812 */ /* 0x001fe2000780c0ff */
[----:B------:R-:W-:Y:S02]  /*f340*/  IMAD.MOV.U32 R9, RZ, RZ, 0x1 ;  /* 0x00000001ff097424 */ /* 0x000fe400078e00ff */
[----:B------:R-:W-:-:S10]  /*f350*/  IMAD.MOV.U32 R12, RZ, RZ, RZ ;  /* 0x000000ffff0c7224 */ /* 0x000fd400078e00ff */
[----:B------:R-:W-:Y:S05]  /*f360*/  @!P0 BRA `(.L_x_303) ;  /* 0x0000000c00608947 */ /* 0x000fea0003800000 */
[----:B------:R-:W0:Y:S01]  /*f370*/  S2R R0, SR_CgaCtaId ;  /* 0x0000000000007919 */ /* 0x000e220000008800 */
[----:B------:R-:W-:Y:S01]  /*f380*/  ULDC UR4, c[0x0][0x28c] ;  /* 0x0000a30000047ab9 */ /* 0x000fe20000000800 */
[----:B------:R-:W-:Y:S01]  /*f390*/  ULDC UR6, c[0x0][0x658] ;  /* 0x0001960000067ab9 */ /* 0x000fe20000000800 */
[----:B------:R-:W-:Y:S01]  /*f3a0*/  UIADD3 UR10, UR4, 0x1f, URZ ;  /* 0x0000001f040a7890 */ /* 0x000fe2000fffe03f */
[----:B------:R-:W-:Y:S01]  /*f3b0*/  BSSY B0, `(.L_x_303) ;  /* 0x00000d3000007945 */ /* 0x000fe20003800000 */
[----:B------:R-:W-:Y:S01]  /*f3c0*/  UMOV UR7, 0xffffffff ;  /* 0xffffffff00077882 */ /* 0x000fe20000000000 */
[----:B------:R-:W-:Y:S01]  /*f3d0*/  ULDC UR5, c[0x0][0x600] ;  /* 0x0001800000057ab9 */ /* 0x000fe20000000800 */
[----:B------:R-:W-:Y:S01]  /*f3e0*/  UMOV UR9, 0x1 ;  /* 0x0000000100097882 */ /* 0x000fe20000000000 */
[----:B------:R-:W-:Y:S01]  /*f3f0*/  USHF.L.U32 UR7, UR7, UR6, URZ ;  /* 0x0000000607077299 */ /* 0x000fe2000800063f */
[----:B------:R-:W-:Y:S01]  /*f400*/  IMAD.MOV.U32 R11, RZ, RZ, 0x1 ;  /* 0x00000001ff0b7424 */ /* 0x000fe200078e00ff */
[----:B------:R-:W-:Y:S01]  /*f410*/  UIADD3 UR4, UR5, -0x1, URZ ;  /* 0xffffffff05047890 */ /* 0x000fe2000fffe03f */
[----:B------:R-:W-:Y:S01]  /*f420*/  IMAD.MOV.U32 R9, RZ, RZ, 0x1 ;  /* 0x00000001ff097424 */ /* 0x000fe200078e00ff */
[----:B------:R-:W-:Y:S01]  /*f430*/  USHF.R.S32.HI UR11, URZ, 0x1f, UR10 ;  /* 0x0000001f3f0b7899 */ /* 0x000fe2000801140a */
[----:B------:R-:W-:Y:S01]  /*f440*/  IMAD.MOV.U32 R12, RZ, RZ, RZ ;  /* 0x000000ffff0c7224 */ /* 0x000fe200078e00ff */
[----:B------:R-:W-:Y:S01]  /*f450*/  ULDC UR8, c[0x0][0xc] ;  /* 0x0000030000087ab9 */ /* 0x000fe20000000800 */
[----:B------:R-:W-:-:S02]  /*f460*/  USHF.L.U32 UR5, UR9, UR6, URZ ;  /* 0x0000000609057299 */ /* 0x000fc4000800063f */
[----:B------:R-:W-:Y:S01]  /*f470*/  ULEA.HI UR11, UR11, UR10, URZ, 0x5 ;  /* 0x0000000a0b0b7291 */ /* 0x000fe2000f8f283f */
[----:B------:R-:W-:Y:S01]  /*f480*/  ULDC UR9, c[0x0][0x10] ;  /* 0x0000040000097ab9 */ /* 0x000fe20000000800 */
[----:B------:R-:W-:Y:S02]  /*f490*/  ULOP3.LUT UR6, URZ, UR7, URZ, 0x33, !UPT ;  /* 0x000000073f067292 */ /* 0x000fe4000f8e333f */
[----:B------:R-:W-:Y:S01]  /*f4a0*/  UIMAD.WIDE.U32 UR8, UR8, UR9, URZ ;  /* 0x00000009080872a5 */ /* 0x000fe2000f8e003f */
[----:B------:R-:W-:Y:S01]  /*f4b0*/  ULDC UR7, c[0x0][0x14] ;  /* 0x0000050000077ab9 */ /* 0x000fe20000000800 */
[----:B------:R-:W-:Y:S02]  /*f4c0*/  USHF.R.S32.HI UR20, URZ, 0x5, UR11 ;  /* 0x000000053f147899 */ /* 0x000fe4000801140b */
[----:B------:R-:W-:Y:S02]  /*f4d0*/  UIMAD.WIDE.U32 UR22, UR8, UR7, URZ ;  /* 0x00000007081672a5 */ /* 0x000fe4000f8e003f */
[----:B------:R-:W-:-:S02]  /*f4e0*/  UIMAD UR18, UR9, UR7, URZ ;  /* 0x00000007091272a4 */ /* 0x000fc4000f8e023f */
[----:B------:R-:W-:Y:S01]  /*f4f0*/  ULOP3.LUT UR26, UR13, 0x2, URZ, 0xfc, !UPT ;  /* 0x000000020d1a7892 */ /* 0x000fe2000f8efc3f */
[C---:B0-----:R-:W-:Y:S01]  /*f500*/  IMAD.SHL.U32 R8, R0.reuse, 0x40, RZ ;  /* 0x0000004000087824 */ /* 0x041fe200078e00ff */
[----:B------:R-:W-:Y:S01]  /*f510*/  UIADD3 UR18, UR23, UR18, URZ ;  /* 0x0000001217127290 */ /* 0x000fe2000fffe03f */
[----:B------:R-:W-:Y:S01]  /*f520*/  IMAD.SHL.U32 R0, R0, 0x800, RZ ;  /* 0x0000080000007824 */ /* 0x000fe200078e00ff */
[----:B------:R-:W-:Y:S02]  /*f530*/  UIADD3 UR27, UR20, 0x1, URZ ;  /* 0x00000001141b7890 */ /* 0x000fe4000fffe03f */
[----:B------:R-:W-:Y:S01]  /*f540*/  LOP3.LUT R8, R8, 0x40, RZ, 0xc0, !PT ;  /* 0x0000004008087812 */ /* 0x000fe200078ec0ff */
[----:B------:R-:W-:Y:S01]  /*f550*/  ULDC.64 UR24, c[0x0][0x198] ;  /* 0x0000660000187ab9 */ /* 0x000fe20000000a00 */
[----:B------:R-:W-:-:S08]  /*f560*/  LOP3.LUT R0, R0, 0x800, RZ, 0xc0, !PT ;  /* 0x0000080000007812 */ /* 0x000fd000078ec0ff */
.L_x_314:
[----:B------:R-:W-:-:S03]  /*f570*/  UMOV UR7, 0xffffffff ;  /* 0xffffffff00077882 */ /* 0x000fc60000000000 */
[----:B------:R-:W-:Y:S05]  /*f580*/  BRA.DIV UR7, `(.L_x_304) ;  /* 0x0000000e07f87947 */ /* 0x000fea000b800000 */
[----:B------:R-:W-:-:S13]  /*f590*/  ELECT P0, URZ, PT ;  /* 0x00000000003f782f */ /* 0x000fda0003800000 */
.L_x_326:
[----:B------:R-:W0:Y:S01]  /*f5a0*/  LDC R2, c[0x0][0x28c] ;  /* 0x0000a300ff027b82 */ /* 0x000e220000000800 */
[----:B------:R-:W-:Y:S01]  /*f5b0*/  BSSY B1, `(.L_x_305) ;  /* 0x000003a000017945 */ /* 0x000fe20003800000 */
[----:B0-----:R-:W-:-:S13]  /*f5c0*/  ISETP.LT.OR P0, PT, R2, 0x1, !P0 ;  /* 0x000000010200780c */ /* 0x001fda0004701670 */
[----:B------:R-:W-:Y:S05]  /*f5d0*/  @P0 BRA `(.L_x_306) ;  /* 0x0000000000dc0947 */ /* 0x000fea0003800000 */
[----:B------:R-:W-:Y:S02]  /*f5e0*/  IMAD R7, R7, 0x80, R8 ;  /* 0x0000008007077824 */ /* 0x000fe400078e0208 */
[----:B------:R-:W-:Y:S02]  /*f5f0*/  IMAD.SHL.U32 R10, R5, 0x100, RZ ;  /* 0x00000100050a7824 */ /* 0x000fe400078e00ff */
[----:B------:R-:W-:Y:S02]  /*f600*/  IMAD.MOV.U32 R15, RZ, RZ, RZ ;  /* 0x000000ffff0f7224 */ /* 0x000fe400078e00ff */
[----:B------:R-:W-:Y:S02]  /*f610*/  IMAD.U32 R16, RZ, RZ, UR27 ;  /* 0x0000001bff107e24 */ /* 0x000fe4000f8e00ff */
[----:B------:R-:W-:Y:S02]  /*f620*/  IMAD.MOV.U32 R2, RZ, RZ, R9 ;  /* 0x000000ffff027224 */ /* 0x000fe400078e0009 */
[----:B------:R-:W-:-:S07]  /*f630*/  IMAD.MOV.U32 R3, RZ, RZ, R12 ;  /* 0x000000ffff037224 */ /* 0x000fce00078e000c */
.L_x_309:
[----:B------:R-:W0:Y:S01]  /*f640*/  S2R R5, SR_CgaCtaId ;  /* 0x0000000000057919 */ /* 0x000e220000008800 */
[----:B------:R-:W-:Y:S01]  /*f650*/  MOV R4, 0x400 ;  /* 0x0000040000047802 */ /* 0x000fe20000000f00 */
[----:B------:R-:W1:Y:S03]  /*f660*/  S2R R17, SR_TID.X ;  /* 0x0000000000117919 */ /* 0x000e660000002100 */
[----:B0-----:R-:W-:Y:S02]  /*f670*/  LEA R14, R5, R4, 0x18 ;  /* 0x00000004050e7211 */ /* 0x001fe400078ec0ff */
[----:B------:R-:W-:Y:S02]  /*f680*/  SHF.L.U32 R4, R2, 0x1f, RZ ;  /* 0x0000001f02047819 */ /* 0x000fe400000006ff */
[----:B-1----:R-:W-:Y:S01]  /*f690*/  LOP3.LUT P1, RZ, R17, 0x7f, RZ, 0xc0, !PT ;  /* 0x0000007f11ff7812 */ /* 0x002fe2000782c0ff */
[----:B------:R-:W-:-:S04]  /*f6a0*/  IMAD R13, R3, 0x8, R14 ;  /* 0x00000008030d7824 */ /* 0x000fc800078e020e */
[----:B------:R-:W0:Y:S08]  /*f6b0*/  SYNCS.PHASECHK.TRANS64.TRYWAIT P0, [R13+URZ+0x28], R4 ;  /* 0x000028040d0075a7 */ /* 0x000e30000800017f */
[----:B------:R-:W1:Y:S01]  /*f6c0*/  @!P1 LDC R5, c[0x0][0x500] ;  /* 0x00014000ff059b82 */ /* 0x000e620000000800 */
[----:B0-----:R-:W-:Y:S05]  /*f6d0*/  @!P0 BRA `(.L_x_307) ;  /* 0x0000000c00c48947 */ /* 0x001fea0003800000 */
.L_x_327:
[----:B------:R-:W-:Y:S01]  /*f6e0*/  UPRMT UR7, UR26, 0x9910, URZ ;  /* 0x000099101a077896 */ /* 0x000fe2000800003f */
[----:B-1----:R1:W-:Y:S03]  /*f6f0*/  @!P1 SYNCS.ARRIVE.TRANS64 RZ, [R13+URZ], R5 ;  /* 0x000000050dff99a7 */ /* 0x0023e6000800003f */
[----:B------:R-:W-:-:S06]  /*f700*/  UISETP.NE.AND UP0, UPT, UR7, 0x2, UPT ;  /* 0x000000020700788c */ /* 0x000fcc000bf05270 */
[----:B------:R-:W-:-:S13]  /*f710*/  PLOP3.LUT P0, PT, PT, PT, UP0, 0x80, 0x0 ;  /* 0x000000000000781c */ /* 0x000fda0003f0f008 */
[----:B-1----:R-:W-:Y:S05]  /*f720*/  @P0 BRA `(.L_x_308) ;  /* 0x0000000000040947 */ /* 0x002fea0003800000 */
[----:B------:R-:W-:Y:S01]  /*f730*/  BPT.TRAP 0x1 ;  /* 0x000000040000795c */ /* 0x000fe20000300000 */
.L_x_308:
[C---:B0-----:R-:W-:Y:S01]  /*f740*/  IMAD R4, R3.reuse, 0x2000, R14 ;  /* 0x0000200003047824 */ /* 0x041fe200078e020e */
[----:B------:R-:W-:Y:S01]  /*f750*/  R2UR UR19, R14 ;  /* 0x000000000e1372ca */ /* 0x000fe200000e0000 */
[----:B------:R-:W-:Y:S01]  /*f760*/  IMAD R5, R3, 0x1000, R0 ;  /* 0x0000100003057824 */ /* 0x000fe200078e0200 */
[----:B------:R-:W-:Y:S01]  /*f770*/  R2UR UR9, R13 ;  /* 0x000000000d0972ca */ /* 0x000fe200000e0000 */
[----:B------:R-:W-:Y:S01]  /*f780*/  VIADD R16, R16, 0xffffffff ;  /* 0xffffffff10107836 */ /* 0x000fe20000000000 */
[----:B------:R-:W-:Y:S01]  /*f790*/  R2UR UR7, R4 ;  /* 0x00000000040772ca */ /* 0x000fe200000e0000 */
[----:B------:R-:W-:Y:S01]  /*f7a0*/  UIADD3 UR14, UP0, UR24, 0xf0, URZ ;  /* 0x000000f0180e7890 */ /* 0x000fe2000ff1e03f */
[----:B------:R-:W-:Y:S01]  /*f7b0*/  R2UR UR8, R5 ;  /* 0x00000000050872ca */ /* 0x000fe200000e0000 */
[----:B------:R-:W-:Y:S01]  /*f7c0*/  UIADD3 UR28, UP1, UR24, 0x1f0, URZ ;  /* 0x000001f0181c7890 */ /* 0x000fe2000ff3e03f */
[----:B------:R-:W-:Y:S01]  /*f7d0*/  R2UR UR11, R10 ;  /* 0x000000000a0b72ca */ /* 0x000fe200000e0000 */
[----:B------:R-:W-:Y:S01]  /*f7e0*/  UIADD3.X UR15, URZ, UR25, URZ, UP0, !UPT ;  /* 0x000000193f0f7290 */ /* 0x000fe200087fe43f */
[----:B------:R-:W-:Y:S01]  /*f7f0*/  R2UR UR10, R15 ;  /* 0x000000000f0a72ca */ /* 0x000fe200000e0000 */
[----:B------:R-:W-:Y:S01]  /*f800*/  VIADD R3, R3, 0x1 ;  /* 0x0000000103037836 */ /* 0x000fe20000000000 */
[----:B------:R-:W-:Y:S01]  /*f810*/  R2UR UR12, R6 ;  /* 0x00000000060c72ca */ /* 0x000fe200000e0000 */
[----:B------:R-:W-:Y:S01]  /*f820*/  UIADD3.X UR29, URZ, UR25, URZ, UP1, !UPT ;  /* 0x000000193f1d7290 */ /* 0x000fe20008ffe43f */
[----:B------:R-:W-:Y:S01]  /*f830*/  R2UR UR21, R7 ;  /* 0x00000000071572ca */ /* 0x000fe200000e0000 */
[----:B------:R-:W-:Y:S01]  /*f840*/  UMOV UR16, 0x0 ;  /* 0x0000000000107882 */ /* 0x000fe20000000000 */
[----:B------:R-:W-:Y:S01]  /*f850*/  ISETP.GT.AND P1, PT, R16, 0x1, PT ;  /* 0x000000011000780c */ /* 0x000fe20003f24270 */
[----:B------:R-:W-:Y:S01]  /*f860*/  UIADD3 UR7, UR7, 0x100, URZ ;  /* 0x0000010007077890 */ /* 0x000fe2000fffe03f */
[----:B------:R-:W-:Y:S01]  /*f870*/  ISETP.NE.AND P0, PT, R3, 0x5, PT ;  /* 0x000000050300780c */ /* 0x000fe20003f05270 */
[----:B------:R-:W-:Y:S01]  /*f880*/  UIADD3 UR19, UR19, 0xa100, UR8 ;  /* 0x0000a10013137890 */ /* 0x000fe2000fffe008 */
[----:B------:R-:W-:Y:S01]  /*f890*/  VIADD R15, R15, 0x20 ;  /* 0x000000200f0f7836 */ /* 0x000fe20000000000 */
[----:B------:R-:W-:Y:S01]  /*f8a0*/  UMOV UR17, 0x10000000 ;  /* 0x1000000000117882 */ /* 0x000fe20000000000 */
[----:B------:R-:W-:Y:S01]  /*f8b0*/  UMOV UR30, 0x30000 ;  /* 0x00030000001e7882 */ /* 0x000fe20000000000 */
[----:B------:R-:W-:Y:S01]  /*f8c0*/  SEL R5, RZ, 0x1, P0 ;  /* 0x00000001ff057807 */ /* 0x000fe20000000000 */
[----:B------:R-:W-:Y:S01]  /*f8d0*/  UMOV UR8, UR7 ;  /* 0x0000000700087c82 */ /* 0x000fe20008000000 */
[----:B------:R-:W-:Y:S01]  /*f8e0*/  SEL R3, R3, RZ, P0 ;  /* 0x000000ff03037207 */ /* 0x000fe20000000000 */
[----:B------:R0:W-:Y:S01]  /*f8f0*/  UTMALDG.3D [UR8], [UR14], desc[UR16] ;  /* 0x000010080e0075b4 */ /* 0x0001e20008011000 */
[----:B------:R-:W-:Y:S01]  /*f900*/  LOP3.LUT R2, R2, R5, RZ, 0x3c, !PT ;  /* 0x0000000502027212 */ /* 0x000fe200078e3cff */
[----:B0-----:R-:W-:Y:S01]  /*f910*/  UMOV UR11, UR21 ;  /* 0x00000015000b7c82 */ /* 0x001fe20008000000 */
[----:B------:R-:W-:-:S02]  /*f920*/  UMOV UR8, UR19 ;  /* 0x0000001300087c82 */ /* 0x000fc40008000000 */
[----:B------:R0:W-:Y:S02]  /*f930*/  UTMALDG.3D.MULTICAST [UR8], [UR28], UR30, desc[UR16] ;  /* 0x000010081c0073b4 */ /* 0x0001e4000801181e */
[----:B0-----:R-:W-:Y:S05]  /*f940*/  @P1 BRA `(.L_x_309) ;  /* 0xfffffffc003c1947 */ /* 0x001fea000383ffff */
.L_x_306:
[----:B------:R-:W-:Y:S05]  /*f950*/  BSYNC B1 ;  /* 0x0000000000017941 */ /* 0x000fea0003800000 */
.L_x_305:
[----:B------:R-:W2:Y:S01]  /*f960*/  LDL.LU R17, [R1+0x80] ;  /* 0x0000800001117983 */ /* 0x000ea20000300800 */
[----:B------:R-:W-:Y:S01]  /*f970*/  LOP3.LUT P1, RZ, R11, 0xff, RZ, 0xc0, !PT ;  /* 0x000000ff0bff7812 */ /* 0x000fe2000782c0ff */
[----:B------:R-:W-:Y:S01]  /*f980*/  VIADD R5, R12, UR20 ;  /* 0x000000140c057c36 */ /* 0x000fe20008000000 */
[----:B------:R-:W-:Y:S01]  /*f990*/  ULDC.64 UR8, c[0x0][0x650] ;  /* 0x0001940000087ab9 */ /* 0x000fe20000000a00 */
[----:B------:R-:W3:Y:S01]  /*f9a0*/  LDL.LU R14, [R1+0x84] ;  /* 0x00008400010e7983 */ /* 0x000ee20000300800 */
[----:B------:R-:W-:Y:S01]  /*f9b0*/  IMAD.U32 R6, RZ, RZ, UR20 ;  /* 0x00000014ff067e24 */ /* 0x000fe2000f8e00ff */
[----:B------:R-:W-:Y:S01]  /*f9c0*/  UISETP.GE.U32.AND UP0, UPT, UR20, 0x5, UPT ;  /* 0x000000051400788c */ /* 0x000fe2000bf06070 */
[----:B------:R-:W-:Y:S01]  /*f9d0*/  ISETP.GT.U32.AND P0, PT, R5, 0x4, PT ;  /* 0x000000040500780c */ /* 0x000fe20003f04070 */
[----:B------:R-:W-:Y:S01]  /*f9e0*/  BSSY B1, `(.L_x_310) ;  /* 0x000006d000017945 */ /* 0x000fe20003800000 */
[----:B------:R-:W-:Y:S01]  /*f9f0*/  IMAD.MOV.U32 R7, RZ, RZ, -0x1 ;  /* 0xffffffffff077424 */ /* 0x000fe200078e00ff */
[----:B------:R-:W-:-:S02]  /*fa00*/  PRMT R11, RZ, 0x7610, R11 ;  /* 0x00007610ff0b7816 */ /* 0x000fc4000000000b */
[----:B------:R-:W-:Y:S01]  /*fa10*/  ISETP.LT.U32.AND P0, PT, R6, 0x5, P0 ;  /* 0x000000050600780c */ /* 0x000fe20000701070 */
[----:B------:R-:W-:Y:S01]  /*fa20*/  IMAD.MOV.U32 R6, RZ, RZ, -0x1 ;  /* 0xffffffffff067424 */ /* 0x000fe200078e00ff */
[----:B------:R-:W0:Y:S01]  /*fa30*/  @P1 S2R R3, SR_CgaCtaId ;  /* 0x0000000000031919 */ /* 0x000e220000008800 */
[----:B------:R-:W-:Y:S02]  /*fa40*/  @P1 MOV R2, 0x400 ;  /* 0x0000040000021802 */ /* 0x000fe40000000f00 */
[----:B------:R-:W-:Y:S02]  /*fa50*/  PLOP3.LUT P2, PT, PT, PT, UP0, 0x80, 0x0 ;  /* 0x000000000000781c */ /* 0x000fe40003f4f008 */
[----:B0-----:R-:W-:Y:S01]  /*fa60*/  @P1 LEA R4, R3, R2, 0x18 ;  /* 0x0000000203041211 */ /* 0x001fe200078ec0ff */
[----:B------:R-:W-:Y:S01]  /*fa70*/  IMAD.WIDE.U32 R2, R5, -0x33333333, RZ ;  /* 0xcccccccd05027825 */ /* 0x000fe200078e00ff */
[----:B------:R-:W-:Y:S02]  /*fa80*/  SEL R2, RZ, 0x1, !P0 ;  /* 0x00000001ff027807 */ /* 0x000fe40004000000 */
[----:B------:R0:W-:Y:S02]  /*fa90*/  @P1 SYNCS.ARRIVE.TRANS64.A1T0 RZ, [R4+URZ+0x68], RZ ;  /* 0x000068ff04ff19a7 */ /* 0x0001e4000810003f */
[----:B------:R-:W-:-:S02]  /*faa0*/  LOP3.LUT R9, R9, R2, RZ, 0x3c, !PT ;  /* 0x0000000209097212 */ /* 0x000fc400078e3cff */
[----:B------:R-:W-:Y:S02]  /*fab0*/  PRMT R2, RZ, 0x7610, R2 ;  /* 0x00007610ff027816 */ /* 0x000fe40000000002 */
[----:B0-----:R-:W-:-:S04]  /*fac0*/  SHF.R.U32.HI R4, RZ, 0x2, R3 ;  /* 0x00000002ff047819 */ /* 0x001fc80000011603 */
[----:B------:R-:W-:Y:S01]  /*fad0*/  @P2 LOP3.LUT R9, R9, 0x1, R4, 0x78, !PT ;  /* 0x0000000109092812 */ /* 0x000fe200078e7804 */
[----:B------:R-:W-:Y:S02]  /*fae0*/  IMAD R12, R4, -0x5, R5 ;  /* 0xfffffffb040c7824 */ /* 0x000fe400078e0205 */
[----:B------:R-:W-:Y:S01]  /*faf0*/  IMAD.MOV.U32 R5, RZ, RZ, -0x1 ;  /* 0xffffffffff057424 */ /* 0x000fe200078e00ff */
[----:B---3--:R-:W-:-:S04]  /*fb00*/  IADD3 R14, P1, R14, UR22, RZ ;  /* 0x000000160e0e7c10 */ /* 0x008fc8000ff3e0ff */
[----:B--2---:R-:W-:Y:S01]  /*fb10*/  IADD3.X R17, R17, UR18, RZ, P1, !PT ;  /* 0x0000001211117c10 */ /* 0x004fe20008ffe4ff */
[----:B------:R0:W-:Y:S01]  /*fb20*/  STL [R1+0x84], R14 ;  /* 0x0000840e01007387 */ /* 0x0001e20000100800 */
[----:B------:R-:W-:-:S03]  /*fb30*/  ISETP.GE.U32.AND P0, PT, R14, UR8, PT ;  /* 0x000000080e007c0c */ /* 0x000fc6000bf06070 */
[----:B------:R0:W-:Y:S01]  /*fb40*/  STL [R1+0x80], R17 ;  /* 0x0000801101007387 */ /* 0x0001e20000100800 */
[----:B------:R-:W-:-:S13]  /*fb50*/  ISETP.GE.U32.AND.EX P0, PT, R17, UR9, PT, P0 ;  /* 0x0000000911007c0c */ /* 0x000fda000bf06100 */
[----:B0-----:R-:W-:Y:S05]  /*fb60*/  @P0 BRA `(.L_x_311) ;  /* 0x0000000400500947 */ /* 0x001fea0003800000 */
[----:B------:R-:W-:Y:S01]  /*fb70*/  ULDC.64 UR8, c[0x0][0x628] ;  /* 0x00018a0000087ab9 */ /* 0x000fe20000000a00 */
[----:B------:R-:W0:Y:S01]  /*fb80*/  S2R R13, SR_CTAID.X ;  /* 0x00000000000d7919 */ /* 0x000e220000002500 */
[----:B------:R-:W-:Y:S01]  /*fb90*/  ISETP.NE.U32.AND P0, PT, RZ, UR8, PT ;  /* 0x00000008ff007c0c */ /* 0x000fe2000bf05070 */
[----:B------:R-:W-:Y:S01]  /*fba0*/  ULDC UR10, c[0x0][0x630] ;  /* 0x00018c00000a7ab9 */ /* 0x000fe20000000800 */
[----:B------:R-:W-:Y:S01]  /*fbb0*/  IMAD.MOV.U32 R2, RZ, RZ, R14 ;  /* 0x000000ffff027224 */ /* 0x000fe200078e000e */
[----:B------:R-:W1:Y:S01]  /*fbc0*/  S2R R10, SR_CTAID.Y ;  /* 0x00000000000a7919 */ /* 0x000e620000002600 */
[----:B------:R-:W-:Y:S01]  /*fbd0*/  ISETP.NE.AND.EX P0, PT, RZ, UR9, PT, P0 ;  /* 0x00000009ff007c0c */ /* 0x000fe2000bf05300 */
[----:B------:R-:W-:-:S12]  /*fbe0*/  IMAD.MOV.U32 R3, RZ, RZ, R17 ;  /* 0x000000ffff037224 */ /* 0x000fd800078e0011 */
[----:B------:R-:W-:Y:S05]  /*fbf0*/  @!P0 BRA `(.L_x_312) ;  /* 0x0000000000288947 */ /* 0x000fea0003800000 */
[----:B------:R-:W-:Y:S02]  /*fc00*/  ULDC UR7, c[0x0][0x634] ;  /* 0x00018d0000077ab9 */ /* 0x000fe40000000800 */
[----:B------:R-:W-:-:S05]  /*fc10*/  IADD3 R7, P0, R14, UR7, RZ ;  /* 0x000000070e077c10 */ /* 0x000fca000ff1e0ff */
[----:B------:R-:W-:-:S04]  /*fc20*/  IMAD.X R15, RZ, RZ, R17, P0 ;  /* 0x000000ffff0f7224 */ /* 0x000fc800000e0611 */
[----:B------:R-:W-:-:S04]  /*fc30*/  IMAD.WIDE.U32 R4, R15, UR8, RZ ;  /* 0x000000080f047c25 */ /* 0x000fc8000f8e00ff */
[----:B------:R-:W-:-:S04]  /*fc40*/  IMAD.WIDE.U32 R4, P0, R7, UR9, R4 ;  /* 0x0000000907047c25 */ /* 0x000fc8000f800004 */
[----:B------:R-:W-:-:S04]  /*fc50*/  IMAD.WIDE.U32 R6, R7, UR8, RZ ;  /* 0x0000000807067c25 */ /* 0x000fc8000f8e00ff */
[----:B------:R-:W-:Y:S01]  /*fc60*/  IMAD.X R3, RZ, RZ, RZ, P0 ;  /* 0x000000ffff037224 */ /* 0x000fe200000e06ff */
[----:B------:R-:W-:Y:S01]  /*fc70*/  IADD3 RZ, P0, R7, R4, RZ ;  /* 0x0000000407ff7210 */ /* 0x000fe20007f1e0ff */
[----:B------:R-:W-:-:S04]  /*fc80*/  IMAD.MOV.U32 R2, RZ, RZ, R5 ;  /* 0x000000ffff027224 */ /* 0x000fc800078e0005 */
[----:B------:R-:W-:-:S08]  /*fc90*/  IMAD.WIDE.U32.X R2, R15, UR9, R2, P0 ;  /* 0x000000090f027c25 */ /* 0x000fd000080e0402 */
.L_x_312:
[--C-:B------:R-:W-:Y:S01]  /*fca0*/  SHF.R.U64 R6, R2, UR10, R3.reuse ;  /* 0x0000000a02067c19 */ /* 0x100fe20008001203 */
[----:B------:R-:W-:Y:S01]  /*fcb0*/  ULDC.64 UR8, c[0x0][0x620] ;  /* 0x0001880000087ab9 */ /* 0x000fe20000000a00 */
[----:B------:R-:W-:Y:S01]  /*fcc0*/  SHF.R.U32.HI R2, RZ, UR10, R3 ;  /* 0x0000000aff027c19 */ /* 0x000fe20008011603 */
[----:B------:R-:W-:Y:S01]  /*fcd0*/  IMAD.MOV.U32 R3, RZ, RZ, R17 ;  /* 0x000000ffff037224 */ /* 0x000fe200078e0011 */
[----:B------:R-:W-:Y:S01]  /*fce0*/  IADD3 R5, P0, RZ, -R6, RZ ;  /* 0x80000006ff057210 */ /* 0x000fe20007f1e0ff */
[----:B------:R-:W-:Y:S01]  /*fcf0*/  ULDC UR7, c[0x0][0x150] ;  /* 0x0000540000077ab9 */ /* 0x000fe20000000800 */
[----:B0-----:R-:W-:Y:S01]  /*fd00*/  I2FP.F32.U32 R7, R13 ;  /* 0x0000000d00077245 */ /* 0x001fe20000201000 */
[----:B------:R-:W0:Y:S01]  /*fd10*/  LDC R18, c[0x0][0x144] ;  /* 0x00005100ff127b82 */ /* 0x000e220000000800 */
[----:B------:R-:W-:Y:S01]  /*fd20*/  ULDC.64 UR10, c[0x0][0x640] ;  /* 0x00019000000a7ab9 */ /* 0x000fe20000000a00 */
[----:B------:R-:W-:Y:S01]  /*fd30*/  IMAD.X R2, RZ, RZ, ~R2, P0 ;  /* 0x000000ffff027224 */ /* 0x000fe200000e0e02 */
[----:B------:R-:W-:-:S03]  /*fd40*/  ISETP.NE.U32.AND P0, PT, RZ, UR10, PT ;  /* 0x0000000aff007c0c */ /* 0x000fc6000bf05070 */
[----:B------:R-:W-:Y:S01]  /*fd50*/  IMAD R4, R2, UR8, RZ ;  /* 0x0000000802047c24 */ /* 0x000fe2000f8e02ff */
[----:B------:R-:W-:Y:S01]  /*fd60*/  ISETP.NE.AND.EX P0, PT, RZ, UR11, PT, P0 ;  /* 0x0000000bff007c0c */ /* 0x000fe2000bf05300 */
[----:B------:R-:W-:Y:S01]  /*fd70*/  IMAD.MOV.U32 R2, RZ, RZ, R14 ;  /* 0x000000ffff027224 */ /* 0x000fe200078e000e */
[----:B------:R-:W2:Y:S03]  /*fd80*/  LDC R15, c[0x0][0x148] ;  /* 0x00005200ff0f7b82 */ /* 0x000ea60000000800 */
[----:B------:R-:W-:Y:S01]  /*fd90*/  IMAD.WIDE.U32 R2, R5, UR8, R2 ;  /* 0x0000000805027c25 */ /* 0x000fe2000f8e0002 */
[----:B------:R-:W-:-:S03]  /*fda0*/  ULDC UR8, c[0x0][0x154] ;  /* 0x0000550000087ab9 */ /* 0x000fc60000000800 */
[----:B------:R-:W-:Y:S02]  /*fdb0*/  IMAD R5, R5, UR9, R4 ;  /* 0x0000000905057c24 */ /* 0x000fe4000f8e0204 */
[----:B------:R-:W-:Y:S01]  /*fdc0*/  FMUL R4, R7, UR7 ;  /* 0x0000000707047c20 */ /* 0x000fe20008400000 */
[----:B------:R-:W-:Y:S01]  /*fdd0*/  ULDC UR7, c[0x0][0x618] ;  /* 0x0001860000077ab9 */ /* 0x000fe20000000800 */
[----:B------:R-:W-:Y:S01]  /*fde0*/  ULDC UR9, c[0x0][0x608] ;  /* 0x0001820000097ab9 */ /* 0x000fe20000000800 */
[----:B------:R-:W-:-:S03]  /*fdf0*/  IMAD.IADD R3, R3, 0x1, R5 ;  /* 0x0000000103037824 */ /* 0x000fc600078e0205 */
[----:B------:R-:W3:Y:S02]  /*fe00*/  F2I.U32.TRUNC.NTZ R4, R4 ;  /* 0x0000000400047305 */ /* 0x000ee4000020f000 */
[----:B------:R-:W-:Y:S02]  /*fe10*/  SHF.R.U64 R7, R2, UR7, R3 ;  /* 0x0000000702077c19 */ /* 0x000fe40008001203 */
[----:B-1----:R-:W-:-:S05]  /*fe20*/  I2FP.F32.U32 R2, R10 ;  /* 0x0000000a00027245 */ /* 0x002fca0000201000 */
[----:B------:R-:W-:Y:S01]  /*fe30*/  FMUL R5, R2, UR8 ;  /* 0x0000000802057c20 */ /* 0x000fe20008400000 */
[----:B------:R-:W-:Y:S01]  /*fe40*/  SHF.R.U32.HI R2, RZ, UR7, R3 ;  /* 0x00000007ff027c19 */ /* 0x000fe20008011603 */
[----:B------:R-:W-:Y:S02]  /*fe50*/  ULDC UR7, c[0x0][0x658] ;  /* 0x0001960000077ab9 */ /* 0x000fe40000000800 */
[----:B------:R1:W4:Y:S01]  /*fe60*/  F2I.U32.TRUNC.NTZ R19, R5 ;  /* 0x0000000500137305 */ /* 0x000322000020f000 */
[----:B------:R-:W-:Y:S01]  /*fe70*/  SHF.R.U64 R16, R7, UR9, R2 ;  /* 0x0000000907107c19 */ /* 0x000fe20008001202 */
[----:B---3--:R-:W-:Y:S01]  /*fe80*/  IMAD.MOV R4, RZ, RZ, -R4 ;  /* 0x000000ffff047224 */ /* 0x008fe200078e0a04 */
[----:B------:R-:W-:-:S03]  /*fe90*/  SHF.R.U32.HI R3, RZ, UR9, R2 ;  /* 0x00000009ff037c19 */ /* 0x000fc60008011602 */
[----:B0-----:R-:W-:Y:S01]  /*fea0*/  IMAD R13, R18, R4, R13 ;  /* 0x00000004120d7224 */ /* 0x001fe200078e020d */
[--C-:B------:R-:W-:Y:S02]  /*feb0*/  SHF.R.U64 R14, R16, UR7, R3.reuse ;  /* 0x00000007100e7c19 */ /* 0x100fe40008001203 */
[----:B------:R-:W-:-:S03]  /*fec0*/  SHF.R.U32.HI R17, RZ, UR7, R3 ;  /* 0x00000007ff117c19 */ /* 0x000fc60008011603 */
[----:B------:R-:W-:Y:S02]  /*fed0*/  IMAD.MOV.U32 R2, RZ, RZ, R14 ;  /* 0x000000ffff027224 */ /* 0x000fe400078e000e */
[----:B------:R-:W-:Y:S01]  /*fee0*/  IMAD.MOV.U32 R3, RZ, RZ, R17 ;  /* 0x000000ffff037224 */ /* 0x000fe200078e0011 */
[----:B-12-4-:R-:W-:Y:S06]  /*fef0*/  @!P0 BRA `(.L_x_313) ;  /* 0x0000000000288947 */ /* 0x016fec0003800000 */
[----:B------:R-:W-:Y:S02]  /*ff00*/  ULDC UR7, c[0x0][0x64c] ;  /* 0x0001930000077ab9 */ /* 0x000fe40000000800 */
[----:B------:R-:W-:-:S05]  /*ff10*/  IADD3 R3, P0, R14, UR7, RZ ;  /* 0x000000070e037c10 */ /* 0x000fca000ff1e0ff */
[----:B------:R-:W-:-:S04]  /*ff20*/  IMAD.X R17, RZ, RZ, R17, P0 ;  /* 0x000000ffff117224 */ /* 0x000fc800000e0611 */
[----:B------:R-:W-:-:S04]  /*ff30*/  IMAD.WIDE.U32 R4, R17, UR10, RZ ;  /* 0x0000000a11047c25 */ /* 0x000fc8000f8e00ff */
[----:B------:R-:W-:-:S04]  /*ff40*/  IMAD.WIDE.U32 R4, P0, R3, UR11, R4 ;  /* 0x0000000b03047c25 */ /* 0x000fc8000f800004 */
[----:B------:R-:W-:-:S04]  /*ff50*/  IMAD.WIDE.U32 R2, R3, UR10, RZ ;  /* 0x0000000a03027c25 */ /* 0x000fc8000f8e00ff */
[----:B------:R-:W-:Y:S01]  /*ff60*/  IMAD.MOV.U32 R2, RZ, RZ, R5 ;  /* 0x000000ffff027224 */ /* 0x000fe200078e0005 */
[----:B------:R-:W-:Y:S01]  /*ff70*/  IADD3 RZ, P1, R3, R4, RZ ;  /* 0x0000000403ff7210 */ /* 0x000fe20007f3e0ff */
[----:B------:R-:W-:-:S04]  /*ff80*/  IMAD.X R3, RZ, RZ, RZ, P0 ;  /* 0x000000ffff037224 */ /* 0x000fc800000e06ff */
[----:B------:R-:W-:-:S08]  /*ff90*/  IMAD.WIDE.U32.X R2, R17, UR11, R2, P1 ;  /* 0x0000000b11027c25 */ /* 0x000fd000088e0402 */
.L_x_313:
[----:B------:R-:W-:Y:S01]  /*ffa0*/  ULDC UR7, c[0x0][0x648] ;  /* 0x0001920000077ab9 */ /* 0x000fe20000000800 */
[----:B------:R-:W-:Y:S01]  /*ffb0*/  LOP3.LUT R16, R16, UR6, RZ, 0xc0, !PT ;  /* 0x0000000610107c12 */ /* 0x000fe2000f8ec0ff */
[----:B------:R-:W-:Y:S01]  /*ffc0*/  IMAD.MOV R19, RZ, RZ, -R19 ;  /* 0x000000ffff137224 */ /* 0x000fe200078e0a13 */
[----:B------:R-:W-:Y:S01]  /*ffd0*/  SHF.R.U64 R3, R2, UR7, R3 ;  /* 0x0000000702037c19 */ /* 0x000fe20008001203 */
[----:B------:R-:W-:Y:S01]  /*ffe0*/  ULDC UR7, c[0x0][0x638] ;  /* 0x00018e0000077ab9 */ /* 0x000fe20000000800 */
[----:B------:R-:W-:Y:S01]  /*fff0*/  LOP3.LUT R7, R7, UR4, RZ, 0xc0, !PT ;  /* 0x0000000407077c12 */ /* 0x000fe2000f8ec0ff */
[----:B------:R-:W-:Y:S01]  /*10000*/  @P4 IMAD R13, R15, R19, R10 ;  /* 0x000000130f0d4224 */ /* 0x000fe200078e020a */
[----:B------:R-:W-:Y:S01]  /*10010*/  ULDC UR8, c[0x0][0x610] ;  /* 0x0001840000087ab9 */ /* 0x000fe20000000800 */
[----:B------:R-:W-:Y:S02]  /*10020*/  IMAD.MOV R5, RZ, RZ, -R3 ;  /* 0x000000ffff057224 */ /* 0x000fe400078e0a03 */
[----:B------:R-:W-:-:S02]  /*10030*/  IMAD R16, R3, UR5, R16 ;  /* 0x0000000503107c24 */ /* 0x000fc4000f8e0210 */
[----:B------:R-:W-:Y:S01]  /*10040*/  IMAD R14, R5, UR7, R14 ;  /* 0x00000007050e7c24 */ /* 0x000fe2000f8e020e */
[----:B------:R-:W-:Y:S01]  /*10050*/  ULDC UR7, c[0x0][0x600] ;  /* 0x0001800000077ab9 */ /* 0x000fe20000000800 */
[----:B------:R-:W-:Y:S02]  /*10060*/  IMAD R13, R16, UR8, R13 ;  /* 0x00000008100d7c24 */ /* 0x000fe4000f8e020d */
[----:B------:R-:W-:Y:S02]  /*10070*/  IMAD R14, R14, UR7, R7 ;  /* 0x000000070e0e7c24 */ /* 0x000fe4000f8e0207 */
[----:B------:R-:W-:-:S03]  /*10080*/  IMAD.MOV.U32 R2, RZ, RZ, 0x1 ;  /* 0x00000001ff027424 */ /* 0x000fc600078e00ff */
[----:B------:R-:W-:Y:S02]  /*10090*/  SEL R7, R14, R13, !P4 ;  /* 0x0000000d0e077207 */ /* 0x000fe40006000000 */
[----:B------:R-:W-:-:S07]  /*100a0*/  SEL R5, R13, R14, !P4 ;  /* 0x0000000e0d057207 */ /* 0x000fce0006000000 */
.L_x_311:
[----:B------:R-:W-:Y:S05]  /*100b0*/  BSYNC B1 ;  /* 0x0000000000017941 */ /* 0x000fea0003800000 */
.L_x_310:
[----:B------:R-:W-:-:S13]  /*100c0*/  LOP3.LUT P0, RZ, R2, 0xff, RZ, 0xc0, !PT ;  /* 0x000000ff02ff7812 */ /* 0x000fda000780c0ff */
[----:B------:R-:W-:Y:S05]  /*100d0*/  @P0 BRA `(.L_x_314) ;  /* 0xfffffff400240947 */ /* 0x000fea000383ffff */
[----:B------:R-:W-:Y:S05]  /*100e0*/  BSYNC B0 ;  /* 0x0000000000007941 */ /* 0x000fea0003800000 */
.L_x_303:
[----:B------:R-:W-:-:S03]  /*100f0*/  UMOV UR7, 0xffffffff ;  /* 0xffffffff00077882 */ /* 0x000fc60000000000 */
[----:B------:R-:W-:Y:S05]  /*10100*/  BRA.DIV UR7, `(.L_x_315) ;  /* 0x00000006074c7947 */ /* 0x000fea000b800000 */
[----:B------:R-:W-:-:S13]  /*10110*/  ELECT P0, URZ, PT ;  /* 0x00000000003f782f */ /* 0x000fda0003800000 */
.L_x_330:
[----:B------:R-:W-:Y:S04]  /*10120*/  BSSY B0, `(.L_x_316) ;  /* 0x0000035000007945 */ /* 0x000fe80003800000 */
[----:B------:R-:W-:Y:S05]  /*10130*/  @!P0 BRA `(.L_x_317) ;  /* 0x0000000000cc8947 */ /* 0x000fea0003800000 */
[----:B------:R-:W-:-:S04]  /*10140*/  ULOP3.LUT UR7, UR13, 0x2, URZ, 0xfc, !UPT ;  /* 0x000000020d077892 */ /* 0x000fc8000f8efc3f */
[----:B------:R-:W-:-:S06]  /*10150*/  UISETP.NE.AND UP0, UPT, UR7, 0x3, UPT ;  /* 0x000000030700788c */ /* 0x000fcc000bf05270 */
[----:B------:R-:W-:-:S13]  /*10160*/  PLOP3.LUT P0, PT, PT, PT, UP0, 0x80, 0x0 ;  /* 0x000000000000781c */ /* 0x000fda0003f0f008 */
[----:B------:R-:W-:Y:S05]  /*10170*/  @!P0 BRA `(.L_x_318) ;  /* 0x0000000000048947 */ /* 0x000fea0003800000 */
[----:B------:R-:W-:Y:S01]  /*10180*/  BPT.TRAP 0x1 ;  /* 0x000000040000795c */ /* 0x000fe20000300000 */
.L_x_318:
[----:B------:R-:W0:Y:S01]  /*10190*/  S2R R3, SR_CgaCtaId ;  /* 0x0000000000037919 */ /* 0x000e220000008800 */
[----:B------:R-:W-:Y:S02]  /*101a0*/  MOV R0, 0x400 ;  /* 0x0000040000007802 */ /* 0x000fe40000000f00 */
[----:B------:R-:W-:Y:S02]  /*101b0*/  SHF.L.U32 R2, R9, 0x1f, RZ ;  /* 0x0000001f09027819 */ /* 0x000fe400000006ff */
[----:B0-----:R-:W-:-:S05]  /*101c0*/  LEA R3, R3, R0, 0x18 ;  /* 0x0000000003037211 */ /* 0x001fca00078ec0ff */
[----:B------:R-:W-:-:S04]  /*101d0*/  VIADD R3, R3, 0x28 ;  /* 0x0000002803037836 */ /* 0x000fc80000000000 */
[C---:B------:R-:W-:Y:S02]  /*101e0*/  IMAD R5, R12.reuse, 0x8, R3 ;  /* 0x000000080c057824 */ /* 0x040fe400078e0203 */
[----:B------:R-:W-:Y:S02]  /*101f0*/  VIADD R12, R12, 0x1 ;  /* 0x000000010c0c7836 */ /* 0x000fe40000000000 */
[----:B------:R-:W0:Y:S03]  /*10200*/  SYNCS.PHASECHK.TRANS64.TRYWAIT P0, [R5+URZ], R2 ;  /* 0x00000002050075a7 */ /* 0x000e26000800017f */
[----:B------:R-:W-:-:S04]  /*10210*/  ISETP.NE.AND P1, PT, R12, 0x5, PT ;  /* 0x000000050c00780c */ /* 0x000fc80003f25270 */
[----:B------:R-:W-:Y:S02]  /*10220*/  SEL R0, RZ, 0x1, P1 ;  /* 0x00000001ff007807 */ /* 0x000fe40000800000 */
[----:B------:R-:W-:Y:S02]  /*10230*/  SEL R12, R12, RZ, P1 ;  /* 0x000000ff0c0c7207 */ /* 0x000fe40000800000 */
[----:B------:R-:W-:-:S03]  /*10240*/  LOP3.LUT R9, R9, R0, RZ, 0x3c, !PT ;  /* 0x0000000009097212 */ /* 0x000fc600078e3cff */
[----:B------:R-:W-:Y:S01]  /*10250*/  IMAD R7, R12, 0x8, R3 ;  /* 0x000000080c077824 */ /* 0x000fe200078e0203 */
[----:B------:R-:W-:Y:S01]  /*10260*/  SHF.L.U32 R4, R9, 0x1f, RZ ;  /* 0x0000001f09047819 */ /* 0x000fe200000006ff */
[----:B0-----:R-:W-:Y:S06]  /*10270*/  @!P0 BRA `(.L_x_319) ;  /* 0x0000000400108947 */ /* 0x001fec0003800000 */
.L_x_331:
[----:B------:R-:W1:Y:S01]  /*10280*/  SYNCS.PHASECHK.TRANS64.TRYWAIT P0, [R7+URZ], R4 ;  /* 0x00000004070075a7 */ /* 0x000e62000800017f */
[----:B------:R-:W-:-:S05]  /*10290*/  VIADD R0, R12, 0x1 ;  /* 0x000000010c007836 */ /* 0x000fca0000000000 */
[----:B------:R-:W-:-:S04]  /*102a0*/  ISETP.NE.AND P1, PT, R0, 0x5, PT ;  /* 0x000000050000780c */ /* 0x000fc80003f25270 */
[----:B0-----:R-:W-:Y:S02]  /*102b0*/  SEL R2, RZ, 0x1, P1 ;  /* 0x00000001ff027807 */ /* 0x001fe40000800000 */
[----:B------:R-:W-:Y:S02]  /*102c0*/  SEL R0, R0, RZ, P1 ;  /* 0x000000ff00007207 */ /* 0x000fe40000800000 */
[----:B------:R-:W-:-:S03]  /*102d0*/  LOP3.LUT R9, R9, R2, RZ, 0x3c, !PT ;  /* 0x0000000209097212 */ /* 0x000fc600078e3cff */
[----:B------:R-:W-:Y:S01]  /*102e0*/  IMAD R6, R0, 0x8, R3 ;  /* 0x0000000800067824 */ /* 0x000fe200078e0203 */
[----:B------:R-:W-:Y:S01]  /*102f0*/  SHF.L.U32 R5, R9, 0x1f, RZ ;  /* 0x0000001f09057819 */ /* 0x000fe200000006ff */
[----:B-1----:R-:W-:Y:S06]  /*10300*/  @!P0 BRA `(.L_x_320) ;  /* 0x0000000400008947 */ /* 0x002fec0003800000 */
.L_x_332:
[----:B------:R-:W1:Y:S01]  /*10310*/  SYNCS.PHASECHK.TRANS64.TRYWAIT P0, [R6+URZ], R5 ;  /* 0x00000005060075a7 */ /* 0x000e62000800017f */
[----:B------:R-:W-:-:S05]  /*10320*/  VIADD R0, R0, 0x1 ;  /* 0x0000000100007836 */ /* 0x000fca0000000000 */
[----:B------:R-:W-:-:S04]  /*10330*/  ISETP.NE.AND P1, PT, R0, 0x5, PT ;  /* 0x000000050000780c */ /* 0x000fc80003f25270 */
[----:B------:R-:W-:Y:S02]  /*10340*/  SEL R2, RZ, 0x1, P1 ;  /* 0x00000001ff027807 */ /* 0x000fe40000800000 */
[----:B------:R-:W-:Y:S02]  /*10350*/  SEL R0, R0, RZ, P1 ;  /* 0x000000ff00007207 */ /* 0x000fe40000800000 */
[----:B------:R-:W-:-:S03]  /*10360*/  LOP3.LUT R9, R9, R2, RZ, 0x3c, !PT ;  /* 0x0000000209097212 */ /* 0x000fc600078e3cff */
[----:B0-----:R-:W-:Y:S01]  /*10370*/  IMAD R7, R0, 0x8, R3 ;  /* 0x0000000800077824 */ /* 0x001fe200078e0203 */
[----:B------:R-:W-:Y:S01]  /*10380*/  SHF.L.U32 R4, R9, 0x1f, RZ ;  /* 0x0000001f09047819 */ /* 0x000fe200000006ff */
[----:B-1----:R-:W-:Y:S06]  /*10390*/  @!P0 BRA `(.L_x_321) ;  /* 0x0000000000f08947 */ /* 0x002fec0003800000 */
.L_x_333:
[----:B------:R-:W1:Y:S01]  /*103a0*/  SYNCS.PHASECHK.TRANS64.TRYWAIT P0, [R7+URZ], R4 ;  /* 0x00000004070075a7 */ /* 0x000e62000800017f */
[----:B------:R-:W-:-:S05]  /*103b0*/  VIADD R0, R0, 0x1 ;  /* 0x0000000100007836 */ /* 0x000fca0000000000 */
[----:B------:R-:W-:-:S04]  /*103c0*/  ISETP.NE.AND P1, PT, R0, 0x5, PT ;  /* 0x000000050000780c */ /* 0x000fc80003f25270 */
[----:B------:R-:W-:Y:S02]  /*103d0*/  SEL R2, RZ, 0x1, P1 ;  /* 0x00000001ff027807 */ /* 0x000fe40000800000 */
[----:B------:R-:W-:Y:S02]  /*103e0*/  SEL R0, R0, RZ, P1 ;  /* 0x000000ff00007207 */ /* 0x000fe40000800000 */
[----:B------:R-:W-:Y:S01]  /*103f0*/  LOP3.LUT R2, R9, R2, RZ, 0x3c, !PT ;  /* 0x0000000209027212 */ /* 0x000fe200078e3cff */
[----:B-1----:R-:W-:Y:S06]  /*10400*/  @!P0 BRA `(.L_x_322) ;  /* 0x0000000000e88947 */ /* 0x002fec0003800000 */
.L_x_334:
[----:B------:R-:W-:Y:S01]  /*10410*/  IMAD R3, R0, 0x8, R3 ;  /* 0x0000000800037824 */ /* 0x000fe200078e0203 */
[----:B------:R-:W-:-:S07]  /*10420*/  SHF.L.U32 R0, R2, 0x1f, RZ ;  /* 0x0000001f02007819 */ /* 0x000fce00000006ff */
.L_x_323:
[----:B--2---:R2:W3:Y:S02]  /*10430*/  SYNCS.PHASECHK.TRANS64.TRYWAIT P0, [R3+URZ], R0 ;  /* 0x00000000030075a7 */ /* 0x0044e4000800017f */
[----:B---3--:R-:W-:Y:S05]  /*10440*/  @!P0 NANOSLEEP.SYNCS 0x989680 ;  /* 0x009896800000895d */ /* 0x008fea0003900000 */
[----:B------:R-:W3:Y:S02]  /*10450*/  @!P0 SYNCS.PHASECHK.TRANS64 P0, [R3+URZ], R0 ;  /* 0x00000000030085a7 */ /* 0x000ee4000800007f */
[----:B---3--:R-:W-:Y:S05]  /*10460*/  @!P0 BRA `(.L_x_323) ;  /* 0xfffffffc00f08947 */ /* 0x008fea000383ffff */
.L_x_317:
[----:B------:R-:W-:Y:S05]  /*10470*/  BSYNC B0 ;  /* 0x0000000000007941 */ /* 0x000fea0003800000 */
.L_x_316:
[----:B------:R-:W-:Y:S05]  /*10480*/  EXIT ;  /* 0x000000000000794d */ /* 0x000fea0003800000 */
.L_x_21:
[----:B-1----:R-:W-:-:S04]  /*10490*/  IMAD.U32 R3, RZ, RZ, UR7 ;  /* 0x00000007ff037e24 */ /* 0x002fc8000f8e00ff */
[----:B------:R1:W3:Y:S03]  /*104a0*/  SYNCS.PHASECHK.TRANS64.TRYWAIT P0, [R3+URZ], R0 ;  /* 0x00000000030075a7 */ /* 0x0002e6000800017f */
[----:B---3--:R-:W-:Y:S05]  /*104b0*/  @!P0 NANOSLEEP.SYNCS 0x989680 ;  /* 0x009896800000895d */ /* 0x008fea0003900000 */
[----:B------:R-:W3:Y:S02]  /*104c0*/  @!P0 SYNCS.PHASECHK.TRANS64 P0, [R3+URZ], R0 ;  /* 0x00000000030085a7 */ /* 0x000ee4000800007f */
[----:B---3--:R-:W-:Y:S05]  /*104d0*/  @!P0 BRA `(.L_x_21) ;  /* 0xfffffffc00ec8947 */ /* 0x008fea000383ffff */
[----:B------:R-:W-:Y:S05]  /*104e0*/  BRA `(.L_x_20) ;  /* 0xffffff1800607947 */ /* 0x000fea000383ffff */
.L_x_27:
[----:B-----5:R1:W-:Y:S02]  /*104f0*/  STL [R1+0x90], R0 ;  /* 0x0000900001007387 */ /* 0x0203e40000100800 */
[----:B-1----:R-:W-:-:S04]  /*10500*/  IMAD.U32 R0, RZ, RZ, UR9 ;  /* 0x00000009ff007e24 */ /* 0x002fc8000f8e00ff */
[----:B------:R1:W4:Y:S03]  /*10510*/  SYNCS.PHASECHK.TRANS64.TRYWAIT P0, [R0+URZ], R229 ;  /* 0x000000e5000075a7 */ /* 0x000326000800017f */
[----:B----4-:R-:W-:Y:S05]  /*10520*/  @!P0 NANOSLEEP.SYNCS 0x989680 ;  /* 0x009896800000895d */ /* 0x010fea0003900000 */
[----:B------:R1:W4:Y:S02]  /*10530*/  @!P0 SYNCS.PHASECHK.TRANS64 P0, [R0+URZ], R229 ;  /* 0x000000e5000085a7 */ /* 0x000324000800007f */
[----:B-1----:R1:W5:Y:S02]  /*10540*/  LDL.LU R0, [R1+0x90] ;  /* 0x0000900001007983 */ /* 0x0023640000300800 */
[----:B-1--4-:R-:W-:Y:S05]  /*10550*/  @!P0 BRA `(.L_x_27) ;  /* 0xfffffffc00e48947 */ /* 0x012fea000383ffff */
[----:B------:R-:W-:Y:S05]  /*10560*/  BRA `(.L_x_26) ;  /* 0xffffff2800c47947 */ /* 0x000fea000383ffff */
.L_x_304:
[----:B------:R-:W-:Y:S01]  /*10570*/  BSSY B1, `(.L_x_324) ;  /* 0x0000006000017945 */ /* 0x000fe20003800000 */
[----:B------:R-:W-:-:S07]  /*10580*/  IMAD.MOV.U32 R2, RZ, RZ, -0x1 ;  /* 0xffffffffff027424 */ /* 0x000fce00078e00ff */
[----:B------:R-:W-:Y:S05]  /*10590*/  WARPSYNC.COLLECTIVE R2, `(.L_x_325) ;  /* 0x00000000020c7348 */ /* 0x000fea0003c00000 */
[----:B------:R-:W-:Y:S02]  /*105a0*/  ELECT P0, UR62, PT ;  /* 0x00000000003e782f */ /* 0x000fe40003800000 */
[----:B------:R-:W-:Y:S01]  /*105b0*/  MOV R2, UR62 ;  /* 0x0000003e00027c02 */ /* 0x000fe20008000f00 */
[----:B------:R-:W-:Y:S10]  /*105c0*/  ENDCOLLECTIVE ;  /* 0x000000000000791b */ /* 0x000ff40003800000 */
.L_x_325:
[----:B------:R-:W-:Y:S05]  /*105d0*/  BSYNC B1 ;  /* 0x0000000000017941 */ /* 0x000fea0003800000 */
.L_x_324:
[----:B------:R-:W-:Y:S05]  /*105e0*/  BRA `(.L_x_326) ;  /* 0xffffffec00ec7947 */ /* 0x000fea000383ffff */
.L_x_307:
[----:B0-----:R0:W2:Y:S02]  /*105f0*/  SYNCS.PHASECHK.TRANS64.TRYWAIT P0, [R13+URZ+0x28], R4 ;  /* 0x000028040d0075a7 */ /* 0x0010a4000800017f */
[----:B--2---:R-:W-:Y:S05]  /*10600*/  @!P0 NANOSLEEP.SYNCS 0x989680 ;  /* 0x009896800000895d */ /* 0x004fea0003900000 */
[----:B------:R-:W2:Y:S02]  /*10610*/  @!P0 SYNCS.PHASECHK.TRANS64 P0, [R13+URZ+0x28], R4 ;  /* 0x000028040d0085a7 */ /* 0x000ea4000800007f */
[----:B--2---:R-:W-:Y:S05]  /*10620*/  @!P0 BRA `(.L_x_307) ;  /* 0xfffffffc00f08947 */ /* 0x004fea000383ffff */
[----:B------:R-:W-:Y:S05]  /*10630*/  BRA `(.L_x_327) ;  /* 0xfffffff000287947 */ /* 0x000fea000383ffff */
.L_x_315:
[----:B------:R-:W-:Y:S01]  /*10640*/  BSSY B0, `(.L_x_328) ;  /* 0x0000006000007945 */ /* 0x000fe20003800000 */
[----:B------:R-:W-:-:S07]  /*10650*/  IMAD.MOV.U32 R2, RZ, RZ, -0x1 ;  /* 0xffffffffff027424 */ /* 0x000fce00078e00ff */
[----:B------:R-:W-:Y:S05]  /*10660*/  WARPSYNC.COLLECTIVE R2, `(.L_x_329) ;  /* 0x00000000020c7348 */ /* 0x000fea0003c00000 */
[----:B------:R-:W-:Y:S02]  /*10670*/  ELECT P0, UR62, PT ;  /* 0x00000000003e782f */ /* 0x000fe40003800000 */
[----:B------:R-:W-:Y:S01]  /*10680*/  MOV R2, UR62 ;  /* 0x0000003e00027c02 */ /* 0x000fe20008000f00 */
[----:B------:R-:W-:Y:S10]  /*10690*/  ENDCOLLECTIVE ;  /* 0x000000000000791b */ /* 0x000ff40003800000 */
.L_x_329:
[----:B------:R-:W-:Y:S05]  /*106a0*/  BSYNC B0 ;  /* 0x0000000000007941 */ /* 0x000fea0003800000 */
.L_x_328:
[----:B------:R-:W-:Y:S05]  /*106b0*/  BRA `(.L_x_330) ;  /* 0xfffffff800987947 */ /* 0x000fea000383ffff */
.L_x_319:
[----:B0-----:R0:W1:Y:S02]  /*106c0*/  SYNCS.PHASECHK.TRANS64.TRYWAIT P0, [R5+URZ], R2 ;  /* 0x00000002050075a7 */ /* 0x001064000800017f */
[----:B-1----:R-:W-:Y:S05]  /*106d0*/  @!P0 NANOSLEEP.SYNCS 0x989680 ;  /* 0x009896800000895d */ /* 0x002fea0003900000 */
[----:B------:R-:W1:Y:S02]  /*106e0*/  @!P0 SYNCS.PHASECHK.TRANS64 P0, [R5+URZ], R2 ;  /* 0x00000002050085a7 */ /* 0x000e64000800007f */
[----:B-1----:R-:W-:Y:S05]  /*106f0*/  @!P0 BRA `(.L_x_319) ;  /* 0xfffffffc00f08947 */ /* 0x002fea000383ffff */
[----:B------:R-:W-:Y:S05]  /*10700*/  BRA `(.L_x_331) ;  /* 0xfffffff800dc7947 */ /* 0x000fea000383ffff */
.L_x_320:
[----:B0-----:R0:W1:Y:S02]  /*10710*/  SYNCS.PHASECHK.TRANS64.TRYWAIT P0, [R7+URZ], R4 ;  /* 0x00000004070075a7 */ /* 0x001064000800017f */
[----:B-1----:R-:W-:Y:S05]  /*10720*/  @!P0 NANOSLEEP.SYNCS 0x989680 ;  /* 0x009896800000895d */ /* 0x002fea0003900000 */
[----:B------:R-:W1:Y:S02]  /*10730*/  @!P0 SYNCS.PHASECHK.TRANS64 P0, [R7+URZ], R4 ;  /* 0x00000004070085a7 */ /* 0x000e64000800007f */
[----:B-1----:R-:W-:Y:S05]  /*10740*/  @!P0 BRA `(.L_x_320) ;  /* 0xfffffffc00f08947 */ /* 0x002fea000383ffff */
[----:B------:R-:W-:Y:S05]  /*10750*/  BRA `(.L_x_332) ;  /* 0xfffffff800ec7947 */ /* 0x000fea000383ffff */
.L_x_321:
[----:B0-----:R0:W1:Y:S02]  /*10760*/  SYNCS.PHASECHK.TRANS64.TRYWAIT P0, [R6+URZ], R5 ;  /* 0x00000005060075a7 */ /* 0x001064000800017f */
[----:B-1----:R-:W-:Y:S05]  /*10770*/  @!P0 NANOSLEEP.SYNCS 0x989680 ;  /* 0x009896800000895d */ /* 0x002fea0003900000 */
[----:B------:R-:W1:Y:S02]  /*10780*/  @!P0 SYNCS.PHASECHK.TRANS64 P0, [R6+URZ], R5 ;  /* 0x00000005060085a7 */ /* 0x000e64000800007f */
[----:B-1----:R-:W-:Y:S05]  /*10790*/  @!P0 BRA `(.L_x_321) ;  /* 0xfffffffc00f08947 */ /* 0x002fea000383ffff */
[----:B------:R-:W-:Y:S05]  /*107a0*/  BRA `(.L_x_333) ;  /* 0xfffffff800fc7947 */ /* 0x000fea000383ffff */
.L_x_322:
[----:B-1----:R1:W2:Y:S02]  /*107b0*/  SYNCS.PHASECHK.TRANS64.TRYWAIT P0, [R7+URZ], R4 ;  /* 0x00000004070075a7 */ /* 0x0022a4000800017f */
[----:B--2---:R-:W-:Y:S05]  /*107c0*/  @!P0 NANOSLEEP.SYNCS 0x989680 ;  /* 0x009896800000895d */ /* 0x004fea0003900000 */
[----:B------:R-:W2:Y:S02]  /*107d0*/  @!P0 SYNCS.PHASECHK.TRANS64 P0, [R7+URZ], R4 ;  /* 0x00000004070085a7 */ /* 0x000ea4000800007f */
[----:B--2---:R-:W-:Y:S05]  /*107e0*/  @!P0 BRA `(.L_x_322) ;  /* 0xfffffffc00f08947 */ /* 0x004fea000383ffff */
[----:B------:R-:W-:Y:S05]  /*107f0*/  BRA `(.L_x_334) ;  /* 0xfffffffc00047947 */ /* 0x000fea000383ffff */
.L_x_335:
[----:B------:R-:W-:-:S00]  /*10800*/  BRA `(.L_x_335) ;  /* 0xfffffffc00fc7947 */ /* 0x000fc0000383ffff */
[----:B------:R-:W-:-:S00]  /*10810*/  NOP ;  /* 0x0000000000007918 */ /* 0x000fc00000000000 */
        /* <DEDUP_REMOVED lines=14> */
.L_x_336:


//--------------------- .nv.shared._ZN7cutlass13device_kernelINS_4gemm6kernel13GemmUniversalIN4cute5tupleIJiiiiEEENS1_10collective13CollectiveMmaINS1_37MainloopSm90TmaGmmaWarpSpecializedFP8ILi5ENS5_IJNS4_1CILi2EEENSA_ILi1EEESC_EEENS1_35KernelTmaWarpSpecializedCooperativeEEENS5_IJNSA_ILi256EEENSA_ILi128EEENSA_ILi32EEEEEENS_12float_e5m2_tENS5_IJlSC_lEEESK_SL_NS4_8TiledMMAINS4_8MMA_AtomIJNS4_4SM904GMMA31MMA_64x128x32_F32E5M2E5M2_SS_TNILNSP_7ScaleInE1ELSR_1EEEEEENS4_6LayoutISD_NS5_IJSC_NSA_ILi0EEESV_EEEEENS5_IJNS4_10UnderscoreESY_SY_EEEEENS4_13SM90_TMA_LOADENS4_14ComposedLayoutINS4_7SwizzleILi1ELi4ELi3EEENS4_18smem_ptr_flag_bitsILi8EEENSU_INS5_IJNSA_ILi8EEESI_EEENS5_IJSI_SC_EEEEEEEvNS4_8identityENS4_23SM90_TMA_LOAD_MULTICASTES1B_vS1C_EENS_8epilogue10collective6detail29Sm90TmaWarpSpecializedAdapterINS1G_15DefaultEpilogueISK_SL_SL_NS1F_6thread17LinearCombinationISK_Li1EffLNS1K_9ScaleType4KindE0ELNS_15FloatRoundStyleE2ESK_EENS1_15EpilogueDefaultEEEEEvvEEEEvNT_6ParamsE --------------------------
	.section	.nv.shared._ZN7cutlass13device_kernelINS_4gemm6kernel13GemmUniversalIN4cute5tupleIJiiiiEEENS1_10collective13CollectiveMmaINS1_37MainloopSm90TmaGmmaWarpSpecializedFP8ILi5ENS5_IJNS4_1CILi2EEENSA_ILi1EEESC_EEENS1_35KernelTmaWarpSpecializedCooperativeEEENS5_IJNSA_ILi256EEENSA_ILi128EEENSA_ILi32EEEEEENS_12float_e5m2_tENS5_IJlSC_lEEESK_SL_NS4_8TiledMMAINS4_8MMA_AtomIJNS4_4SM904GMMA31MMA_64x128x32_F32E5M2E5M2_SS_TNILNSP_7ScaleInE1ELSR_1EEEEEENS4_6LayoutISD_NS5_IJSC_NSA_ILi0EEESV_EEEEENS5_IJNS4_10UnderscoreESY_SY_EEEEENS4_13SM90_TMA_LOADENS4_14ComposedLayoutINS4_7SwizzleILi1ELi4ELi3EEENS4_18smem_ptr_flag_bitsILi8EEENSU_INS5_IJNSA_ILi8EEESI_EEENS5_IJSI_SC_EEEEEEEvNS4_8identityENS4_23SM90_TMA_LOAD_MULTICASTES1B_vS1C_EENS_8epilogue10collective6detail29Sm90TmaWarpSpecializedAdapterINS1G_15DefaultEpilogueISK_SL_SL_NS1F_6thread17LinearCombinationISK_Li1EffLNS1K_9ScaleType4KindE0ELNS_15FloatRoundStyleE2ESK_EENS1_15EpilogueDefaultEEEEEvvEEEEvNT_6ParamsE,"aw",@nobits
	.sectionflags	@""
	.align	16
	.zero		1024


//--------------------- .nv.shared.reserved.0     --------------------------
	.section	.nv.shared.reserved.0,"aw",@nobits
	.weak		__nv_reservedSMEM_offset_0_alias
	.size		__nv_reservedSMEM_offset_0_alias, 0, 0
	.other		__nv_reservedSMEM_offset_0_alias,@"STO_CUDA_RESERVED_SHARED STV_DEFAULT"
__nv_reservedSMEM_offset_0_alias:
	.zero		0


//--------------------- .nv.global                --------------------------
	.section	.nv.global,"aw",@nobits
.nv.global:
	.type		_ZN39_INTERNAL_f13285dc_4_k_cu_c5cb463c_58054cute1_E,@object
	.size		_ZN39_INTERNAL_f13285dc_4_k_cu_c5cb463c_58054cute1_E,(_ZN39_INTERNAL_f13285dc_4_k_cu_c5cb463c_58054cuda3std3__45__cpo6cbeginE - _ZN39_INTERNAL_f13285dc_4_k_cu_c5cb463c_58054cute1_E)
_ZN39_INTERNAL_f13285dc_4_k_cu_c5cb463c_58054cute1_E:
	.zero		1
	.type		_ZN39_INTERNAL_f13285dc_4_k_cu_c5cb463c_58054cuda3std3__45__cpo6cbeginE,@object
	.size		_ZN39_INTERNAL_f13285dc_4_k_cu_c5cb463c_58054cuda3std3__45__cpo6cbeginE,(_ZN39_INTERNAL_f13285dc_4_k_cu_c5cb463c_58054cuda3std3__48in_placeE - _ZN39_INTERNAL_f13285dc_4_k_cu_c5cb463c_58054cuda3std3__45__cpo6cbeginE)
_ZN39_INTERNAL_f13285dc_4_k_cu_c5cb463c_58054cuda3std3__45__cpo6cbeginE:
	.zero		1
	.type		_ZN39_INTERNAL_f13285dc_4_k_cu_c5cb463c_58054cuda3std3__48in_placeE,@object
	.size		_ZN39_INTERNAL_f13285dc_4_k_cu_c5cb463c_58054cuda3std3__48in_placeE,(_ZN39_INTERNAL_f13285dc_4_k_cu_c5cb463c_58054cuda3std6ranges3__45__cpo9iter_moveE - _ZN39_INTERNAL_f13285dc_4_k_cu_c5cb463c_58054cuda3std3__48in_placeE)
_ZN39_INTERNAL_f13285dc_4_k_cu_c5cb463c_58054cuda3std3__48in_placeE:
	.zero		1
	.type		_ZN39_INTERNAL_f13285dc_4_k_cu_c5cb463c_58054cuda3std6ranges3__45__cpo9iter_moveE,@object
	.size		_ZN39_INTERNAL_f13285dc_4_k_cu_c5cb463c_58054cuda3std6ranges3__45__cpo9iter_moveE,(_ZN39_INTERNAL_f13285dc_4_k_cu_c5cb463c_58054cuda3std3__45__cpo5beginE - _ZN39_INTERNAL_f13285dc_4_k_cu_c5cb463c_58054cuda3std6ranges3__45__cpo9iter_moveE)
_ZN39_INTERNAL_f13285dc_4_k_cu_c5cb463c_58054cuda3std6ranges3__45__cpo9iter_moveE:
	.zero		1
	.type		_ZN39_INTERNAL_f13285dc_4_k_cu_c5cb463c_58054cuda3std3__45__cpo5beginE,@object
	.size		_ZN39_INTERNAL_f13285dc_4_k_cu_c5cb463c_58054cuda3std3__45__cpo5beginE,(_ZN39_INTERNAL_f13285dc_4_k_cu_c5cb463c_58054cuda3std3__441_GLOBAL__N__f13285dc_4_k_cu_c5cb463c_58056ignoreE - _ZN39_INTERNAL_f13285dc_4_k_cu_c5cb463c_58054cuda3std3__45__cpo5beginE)
_ZN39_INTERNAL_f13285dc_4_k_cu_c5cb463c_58054cuda3std3__45__cpo5beginE:
	.zero		1
	.type		_ZN39_INTERNAL_f13285dc_4_k_cu_c5cb463c_58054cuda3std3__441_GLOBAL__N__f13285dc_4_k_cu_c5cb463c_58056ignoreE,@object
	.size		_ZN39_INTERNAL_f13285dc_4_k_cu_c5cb463c_58054cuda3std3__441_GLOBAL__N__f13285dc_4_k_cu_c5cb463c_58056ignoreE,(_ZN39_INTERNAL_f13285dc_4_k_cu_c5cb463c_58054cute7productE - _ZN39_INTERNAL_f13285dc_4_k_cu_c5cb463c_58054cuda3std3__441_GLOBAL__N__f13285dc_4_k_cu_c5cb463c_58056ignoreE)
_ZN39_INTERNAL_f13285dc_4_k_cu_c5cb463c_58054cuda3std3__441_GLOBAL__N__f13285dc_4_k_cu_c5cb463c_58056ignoreE:
	.zero		1
	.type		_ZN39_INTERNAL_f13285dc_4_k_cu_c5cb463c_58054cute7productE,@object
	.size		_ZN39_INTERNAL_f13285dc_4_k_cu_c5cb463c_58054cute7productE,(_ZN39_INTERNAL_f13285dc_4_k_cu_c5cb463c_58054cuda3std3__45__cpo3endE - _ZN39_INTERNAL_f13285dc_4_k_cu_c5cb463c_58054cute7productE)
_ZN39_INTERNAL_f13285dc_4_k_cu_c5cb463c_58054cute7productE:
	.zero		1
	.type		_ZN39_INTERNAL_f13285dc_4_k_cu_c5cb463c_58054cuda3std3__45__cpo3endE,@object
	.size		_ZN39_INTERNAL_f13285dc_4_k_cu_c5cb463c_58054cuda3std3__45__cpo3endE,(_ZN39_INTERNAL_f13285dc_4_k_cu_c5cb463c_58054cuda3std3__419piecewise_constructE - _ZN39_INTERNAL_f13285dc_4_k_cu_c5cb463c_58054cuda3std3__45__cpo3endE)
_ZN39_INTERNAL_f13285dc_4_k_cu_c5cb463c_58054cuda3std3__45__cpo3endE:
	.zero		1
	.type		_ZN39_INTERNAL_f13285dc_4_k_cu_c5cb463c_58054cuda3std3__419piecewise_constructE,@object
	.size		_ZN39_INTERNAL_f13285dc_4_k_cu_c5cb463c_58054cuda3std3__419piecewise_constructE,(_ZN39_INTERNAL_f13285dc_4_k_cu_c5cb463c_58054cuda3std3__45__cpo4cendE - _ZN39_INTERNAL_f13285dc_4_k_cu_c5cb463c_58054cuda3std3__419piecewise_constructE)
_ZN39_INTERNAL_f13285dc_4_k_cu_c5cb463c_58054cuda3std3__419piecewise_constructE:
	.zero		1
	.type		_ZN39_INTERNAL_f13285dc_4_k_cu_c5cb463c_58054cuda3std3__45__cpo4cendE,@object
	.size		_ZN39_INTERNAL_f13285dc_4_k_cu_c5cb463c_58054cuda3std3__45__cpo4cendE,(_ZN39_INTERNAL_f13285dc_4_k_cu_c5cb463c_58054cuda3std6ranges3__45__cpo4swapE - _ZN39_INTERNAL_f13285dc_4_k_cu_c5cb463c_58054cuda3std3__45__cpo4cendE)
_ZN39_INTERNAL_f13285dc_4_k_cu_c5cb463c_58054cuda3std3__45__cpo4cendE:
	.zero		1
	.type		_ZN39_INTERNAL_f13285dc_4_k_cu_c5cb463c_58054cuda3std6ranges3__45__cpo4swapE,@object
	.size		_ZN39_INTERNAL_f13285dc_4_k_cu_c5cb463c_58054cuda3std6ranges3__45__cpo4swapE,(.L_7 - _ZN39_INTERNAL_f13285dc_4_k_cu_c5cb463c_58054cuda3std6ranges3__45__cpo4swapE)
_ZN39_INTERNAL_f13285dc_4_k_cu_c5cb463c_58054cuda3std6ranges3__45__cpo4swapE:
	.zero		1
.L_7:


//--------------------- .nv.constant0._ZN7cutlass13device_kernelINS_4gemm6kernel13GemmUniversalIN4cute5tupleIJiiiiEEENS1_10collective13CollectiveMmaINS1_37MainloopSm90TmaGmmaWarpSpecializedFP8ILi5ENS5_IJNS4_1CILi2EEENSA_ILi1EEESC_EEENS1_35KernelTmaWarpSpecializedCooperativeEEENS5_IJNSA_ILi256EEENSA_ILi128EEENSA_ILi32EEEEEENS_12float_e5m2_tENS5_IJlSC_lEEESK_SL_NS4_8TiledMMAINS4_8MMA_AtomIJNS4_4SM904GMMA31MMA_64x128x32_F32E5M2E5M2_SS_TNILNSP_7ScaleInE1ELSR_1EEEEEENS4_6LayoutISD_NS5_IJSC_NSA_ILi0EEESV_EEEEENS5_IJNS4_10UnderscoreESY_SY_EEEEENS4_13SM90_TMA_LOADENS4_14ComposedLayoutINS4_7SwizzleILi1ELi4ELi3EEENS4_18smem_ptr_flag_bitsILi8EEENSU_INS5_IJNSA_ILi8EEESI_EEENS5_IJSI_SC_EEEEEEEvNS4_8identityENS4_23SM90_TMA_LOAD_MULTICASTES1B_vS1C_EENS_8epilogue10collective6detail29Sm90TmaWarpSpecializedAdapterINS1G_15DefaultEpilogueISK_SL_SL_NS1F_6thread17LinearCombinationISK_Li1EffLNS1K_9ScaleType4KindE0ELNS_15FloatRoundStyleE2ESK_EENS1_15EpilogueDefaultEEEEEvvEEEEvNT_6ParamsE --------------------------
	.section	.nv.constant0._ZN7cutlass13device_kernelINS_4gemm6kernel13GemmUniversalIN4cute5tupleIJiiiiEEENS1_10collective13CollectiveMmaINS1_37MainloopSm90TmaGmmaWarpSpecializedFP8ILi5ENS5_IJNS4_1CILi2EEENSA_ILi1EEESC_EEENS1_35KernelTmaWarpSpecializedCooperativeEEENS5_IJNSA_ILi256EEENSA_ILi128EEENSA_ILi32EEEEEENS_12float_e5m2_tENS5_IJlSC_lEEESK_SL_NS4_8TiledMMAINS4_8MMA_AtomIJNS4_4SM904GMMA31MMA_64x128x32_F32E5M2E5M2_SS_TNILNSP_7ScaleInE1ELSR_1EEEEEENS4_6LayoutISD_NS5_IJSC_NSA_ILi0EEESV_EEEEENS5_IJNS4_10UnderscoreESY_SY_EEEEENS4_13SM90_TMA_LOADENS4_14ComposedLayoutINS4_7SwizzleILi1ELi4ELi3EEENS4_18smem_ptr_flag_bitsILi8EEENSU_INS5_IJNSA_ILi8EEESI_EEENS5_IJSI_SC_EEEEEEEvNS4_8identityENS4_23SM90_TMA_LOAD_MULTICASTES1B_vS1C_EENS_8epilogue10collective6detail29Sm90TmaWarpSpecializedAdapterINS1G_15DefaultEpilogueISK_SL_SL_NS1F_6thread17LinearCombinationISK_Li1EffLNS1K_9ScaleType4KindE0ELNS_15FloatRoundStyleE2ESK_EENS1_15EpilogueDefaultEEEEEvvEEEEvNT_6ParamsE,"a",@progbits
	.sectionflags	@""
	.align	4
.nv.constant0._ZN7cutlass13device_kernelINS_4gemm6kernel13GemmUniversalIN4cute5tupleIJiiiiEEENS1_10collective13CollectiveMmaINS1_37MainloopSm90TmaGmmaWarpSpecializedFP8ILi5ENS5_IJNS4_1CILi2EEENSA_ILi1EEESC_EEENS1_35KernelTmaWarpSpecializedCooperativeEEENS5_IJNSA_ILi256EEENSA_ILi128EEENSA_ILi32EEEEEENS_12float_e5m2_tENS5_IJlSC_lEEESK_SL_NS4_8TiledMMAINS4_8MMA_AtomIJNS4_4SM904GMMA31MMA_64x128x32_F32E5M2E5M2_SS_TNILNSP_7ScaleInE1ELSR_1EEEEEENS4_6LayoutISD_NS5_IJSC_NSA_ILi0EEESV_EEEEENS5_IJNS4_10UnderscoreESY_SY_EEEEENS4_13SM90_TMA_LOADENS4_14ComposedLayoutINS4_7SwizzleILi1ELi4ELi3EEENS4_18smem_ptr_flag_bitsILi8EEENSU_INS5_IJNSA_ILi8EEESI_EEENS5_IJSI_SC_EEEEEEEvNS4_8identityENS4_23SM90_TMA_LOAD_MULTICASTES1B_vS1C_EENS_8epilogue10collective6detail29Sm90TmaWarpSpecializedAdapterINS1G_15DefaultEpilogueISK_SL_SL_NS1F_6thread17LinearCombinationISK_Li1EffLNS1K_9ScaleType4KindE0ELNS_15FloatRoundStyleE2ESK_EENS1_15EpilogueDefaultEEEEEvvEEEEvNT_6ParamsE:
	.zero		1664


//--------------------- SYMBOLS --------------------------

	.type		.nv.reservedSmem.offset0,@object
	.size		.nv.reservedSmem.offset0,0x4
